def gluon_wgmma(
    a_ptr,
    b_ptr,
    c_ptr,
    M,
    N,
    K,
    stride_am,
    stride_bk,
    stride_cm,
    BLOCK_M: gl.constexpr,
    BLOCK_N: gl.constexpr,
    BLOCK_K: gl.constexpr,
    DTYPE: gl.constexpr,
    A_LAYOUT: gl.constexpr,
    B_LAYOUT: gl.constexpr,
    C_LAYOUT: gl.constexpr,
    B_SHAPE: gl.constexpr,
    TRANS_B: gl.constexpr,
    NUM_BUFFERS: gl.constexpr,
    NUM_WARPS: gl.constexpr,
):
    a_desc = tma.make_tensor_descriptor(
        a_ptr, [M, K], [stride_am, 1], [BLOCK_M, BLOCK_K], A_LAYOUT
    )
    b_desc = tma.make_tensor_descriptor(
        b_ptr,
        [N, K] if TRANS_B else [K, N],
        [stride_bk, 1],
        B_SHAPE,
        B_LAYOUT,
    )
    c_desc = tma.make_tensor_descriptor(
        c_ptr, [M, N], [stride_cm, 1], [BLOCK_M, BLOCK_N], C_LAYOUT
    )

    a_bufs = gl.allocate_shared_memory(
        DTYPE, [NUM_BUFFERS, BLOCK_M, BLOCK_K], A_LAYOUT
    )
    b_bufs = gl.allocate_shared_memory(DTYPE, [NUM_BUFFERS] + B_SHAPE, B_LAYOUT)

    pid_m = gl.program_id(0)
    pid_n = gl.program_id(1)
    off_m = pid_m * BLOCK_M
    off_n = pid_n * BLOCK_N

    mma_layout: gl.constexpr = pick_wgmma_layout(DTYPE, BLOCK_M, BLOCK_N, NUM_WARPS)
    acc = warpgroup_mma_init(
        gl.zeros((BLOCK_M, BLOCK_N), dtype=gl.float32, layout=mma_layout)
    )

    bars = gl.allocate_shared_memory(
        gl.int64, [NUM_BUFFERS, 1], mbarrier.MBarrierLayout()
    )
    for i in gl.static_range(NUM_BUFFERS):
        mbarrier.init(bars.index(i), count=1)
    idx = 0
    phase = 0

    for k in range(0, K, BLOCK_K):
        a = a_bufs.index(idx)
        b = b_bufs.index(idx)
        bar = bars.index(idx)
        mbarrier.expect(bar, a_desc.block_type.nbytes + b_desc.block_type.nbytes)
        tma.async_copy_global_to_shared(a_desc, [off_m, k], bar, a)
        tma.async_copy_global_to_shared(
            b_desc, [off_n, k] if TRANS_B else [k, off_n], bar, b
        )
        mbarrier.wait(bar, phase=phase)

        if TRANS_B:
            b = b.permute((1, 0))
        acc = warpgroup_mma_wait(num_outstanding=0, deps=(acc,))
        acc = warpgroup_mma(a, b, acc, is_async=True)

        idx += 1
        if idx == NUM_BUFFERS:
            idx = 0
            phase ^= 1

    acc = warpgroup_mma_wait(num_outstanding=0, deps=(acc,))
    for i in gl.static_range(NUM_BUFFERS):
        mbarrier.invalidate(bars.index(i))

    c_smem = gl.allocate_shared_memory(DTYPE, [BLOCK_M, BLOCK_N], C_LAYOUT)
    c_smem.store(acc.to(DTYPE))
    fence_async_shared()
    tma.async_copy_shared_to_global(c_desc, [off_m, off_n], c_smem)
    tma.store_wait(pendings=0)

# config = {"BLOCK_K": 128, "BLOCK_M": 64, "BLOCK_N": 256, "arch": "sm_90", "dtype": "bf16", "num_buffers": 4, "num_warps": 8, "trans_b": 0}
# arch = sm_90


// ===== COMPILED SASS (sm_90a) =====

	.target	sm_90a

	.elftype	@"ET_EXEC"


//--------------------- .note.nv.tkinfo           --------------------------
	.section	.note.nv.tkinfo,"",@"SHT_NOTE"
	.sectionflags	@"SHF_NOTE_NV_TKINFO"
	.tkinfo
        /*0018*/ 	.word	0x00000002
        /*0030*/ 	.string	""
        /*0030*/ 	.string	"ptxas"
        /*0030*/ 	.string	"Cuda compilation tools, release 13.0, V13.0.88"
        /*0030*/ 	.string	"Build cuda_13.0.r13.0/compiler.36424714_0"
        /*0030*/ 	.string	"-v  -suppress-debug-info  -lineinfo  -arch sm_90a "



//--------------------- .note.nv.cuinfo           --------------------------
	.section	.note.nv.cuinfo,"",@"SHT_NOTE"
	.sectionflags	@"SHF_NOTE_NV_CUINFO"
        /*0018*/ 	.short	0x0002
        /*001a*/ 	.short	0x005a
        /*001c*/ 	.short	0x0082
	.zero		2


//--------------------- .nv.info                  --------------------------
	.section	.nv.info,"",@"SHT_CUDA_INFO"
	.align	4


	//----- nvinfo : EIATTR_REGCOUNT
	.align		4
        /*0000*/ 	.byte	0x04, 0x2f
        /*0002*/ 	.short	(.L_1 - .L_0)
	.align		4
.L_0:
        /*0004*/ 	.word	index@(gluon_wgmma)
        /*0008*/ 	.word	0x0000005a


	//----- nvinfo : EIATTR_FRAME_SIZE
	.align		4
.L_1:
        /*000c*/ 	.byte	0x04, 0x11
        /*000e*/ 	.short	(.L_3 - .L_2)
	.align		4
.L_2:
        /*0010*/ 	.word	index@(gluon_wgmma)
        /*0014*/ 	.word	0x00000000


	//----- nvinfo : EIATTR_MIN_STACK_SIZE
	.align		4
.L_3:
        /*0018*/ 	.byte	0x04, 0x12
        /*001a*/ 	.short	(.L_5 - .L_4)
	.align		4
.L_4:
        /*001c*/ 	.word	index@(gluon_wgmma)
        /*0020*/ 	.word	0x00000000
.L_5:


//--------------------- .nv.compat                --------------------------
	.section	.nv.compat,"",@"SHT_CUDA_COMPAT_INFO"
	.align	4
        /*0000*/ 	.byte	0x02, 0x09, 0x01, 0x00, 0x02, 0x02, 0x04, 0x00, 0x02, 0x05, 0x05, 0x00, 0x03, 0x07, 0x01, 0x01
        /*0010*/ 	.byte	0x02, 0x03, 0x03, 0x00, 0x02, 0x06, 0x01, 0x00, 0x04, 0x0b, 0x08, 0x00, 0x00, 0x00, 0x00, 0x00
        /*0020*/ 	.byte	0x00, 0x00, 0x00, 0x00


//--------------------- .nv.info.gluon_wgmma      --------------------------
	.section	.nv.info.gluon_wgmma,"",@"SHT_CUDA_INFO"
	.sectionflags	@""
	.align	4


	//----- nvinfo : EIATTR_CUDA_API_VERSION
	.align		4
        /*0000*/ 	.byte	0x04, 0x37
        /*0002*/ 	.short	(.L_7 - .L_6)
.L_6:
        /*0004*/ 	.word	0x00000082


	//----- nvinfo : EIATTR_KPARAM_INFO
	.align		4
.L_7:
        /*0008*/ 	.byte	0x04, 0x17
        /*000a*/ 	.short	(.L_9 - .L_8)
.L_8:
        /*000c*/ 	.word	0x00000000
        /*0010*/ 	.short	0x000a
        /*0012*/ 	.short	0x0048
        /*0014*/ 	.byte	0x00, 0xf4, 0x21, 0x00


	//----- nvinfo : EIATTR_KPARAM_INFO
	.align		4
.L_9:
        /*0018*/ 	.byte	0x04, 0x17
        /*001a*/ 	.short	(.L_11 - .L_10)
.L_10:
        /*001c*/ 	.word	0x00000000
        /*0020*/ 	.short	0x0009
        /*0022*/ 	.short	0x0040
        /*0024*/ 	.byte	0x00, 0xf4, 0x21, 0x00


	//----- nvinfo : EIATTR_KPARAM_INFO
	.align		4
.L_11:
        /*0028*/ 	.byte	0x04, 0x17
        /*002a*/ 	.short	(.L_13 - .L_12)
.L_12:
        /*002c*/ 	.word	0x00000000
        /*0030*/ 	.short	0x0008
        /*0032*/ 	.short	0x0038
        /*0034*/ 	.byte	0x00, 0xf0, 0x21, 0x00


	//----- nvinfo : EIATTR_KPARAM_INFO
	.align		4
.L_13:
        /*0038*/ 	.byte	0x04, 0x17
        /*003a*/ 	.short	(.L_15 - .L_14)
.L_14:
        /*003c*/ 	.word	0x00000000
        /*0040*/ 	.short	0x0007
        /*0042*/ 	.short	0x0030
        /*0044*/ 	.byte	0x00, 0xf0, 0x21, 0x00


	//----- nvinfo : EIATTR_KPARAM_INFO
	.align		4
.L_15:
        /*0048*/ 	.byte	0x04, 0x17
        /*004a*/ 	.short	(.L_17 - .L_16)
.L_16:
        /*004c*/ 	.word	0x00000000
        /*0050*/ 	.short	0x0006
        /*0052*/ 	.short	0x0028
        /*0054*/ 	.byte	0x00, 0xf0, 0x21, 0x00


	//----- nvinfo : EIATTR_KPARAM_INFO
	.align		4
.L_17:
        /*0058*/ 	.byte	0x04, 0x17
        /*005a*/ 	.short	(.L_19 - .L_18)
.L_18:
        /*005c*/ 	.word	0x00000000
        /*0060*/ 	.short	0x0005
        /*0062*/ 	.short	0x0020
        /*0064*/ 	.byte	0x00, 0xf0, 0x11, 0x00


	//----- nvinfo : EIATTR_KPARAM_INFO
	.align		4
.L_19:
        /*0068*/ 	.byte	0x04, 0x17
        /*006a*/ 	.short	(.L_21 - .L_20)
.L_20:
        /*006c*/ 	.word	0x00000000
        /*0070*/ 	.short	0x0004
        /*0072*/ 	.short	0x001c
        /*0074*/ 	.byte	0x00, 0xf0, 0x11, 0x00


	//----- nvinfo : EIATTR_KPARAM_INFO
	.align		4
.L_21:
        /*0078*/ 	.byte	0x04, 0x17
        /*007a*/ 	.short	(.L_23 - .L_22)
.L_22:
        /*007c*/ 	.word	0x00000000
        /*0080*/ 	.short	0x0003
        /*0082*/ 	.short	0x0018
        /*0084*/ 	.byte	0x00, 0xf0, 0x11, 0x00


	//----- nvinfo : EIATTR_KPARAM_INFO
	.align		4
.L_23:
        /*0088*/ 	.byte	0x04, 0x17
        /*008a*/ 	.short	(.L_25 - .L_24)
.L_24:
        /*008c*/ 	.word	0x00000000
        /*0090*/ 	.short	0x0002
        /*0092*/ 	.short	0x0010
        /*0094*/ 	.byte	0x00, 0xf4, 0x21, 0x00


	//----- nvinfo : EIATTR_KPARAM_INFO
	.align		4
.L_25:
        /*0098*/ 	.byte	0x04, 0x17
        /*009a*/ 	.short	(.L_27 - .L_26)
.L_26:
        /*009c*/ 	.word	0x00000000
        /*00a0*/ 	.short	0x0001
        /*00a2*/ 	.short	0x0008
        /*00a4*/ 	.byte	0x00, 0xf4, 0x21, 0x00


	//----- nvinfo : EIATTR_KPARAM_INFO
	.align		4
.L_27:
        /*00a8*/ 	.byte	0x04, 0x17
        /*00aa*/ 	.short	(.L_29 - .L_28)
.L_28:
        /*00ac*/ 	.word	0x00000000
        /*00b0*/ 	.short	0x0000
        /*00b2*/ 	.short	0x0000
        /*00b4*/ 	.byte	0x00, 0xf4, 0x21, 0x00


	//----- nvinfo : EIATTR_SPARSE_MMA_MASK
	.align		4
.L_29:
        /*00b8*/ 	.byte	0x03, 0x50
        /*00ba*/ 	.short	0x0000


	//----- nvinfo : EIATTR_MAXREG_COUNT
	.align		4
        /*00bc*/ 	.byte	0x03, 0x1b
        /*00be*/ 	.short	0x00ff


	//----- nvinfo : EIATTR_NUM_BARRIERS
	.align		4
        /*00c0*/ 	.byte	0x02, 0x4c
        /*00c2*/ 	.byte	0x01
	.zero		1


	//----- nvinfo : EIATTR_MERCURY_ISA_VERSION
	.align		4
        /*00c4*/ 	.byte	0x03, 0x5f
        /*00c6*/ 	.short	0x0101


	//----- nvinfo : EIATTR_INT_WARP_WIDE_INSTR_OFFSETS
	.align		4
        /*00c8*/ 	.byte	0x04, 0x31
        /*00ca*/ 	.short	(.L_31 - .L_30)


	//   ....[0]....
.L_30:
        /*00cc*/ 	.word	0x00001300


	//   ....[1]....
        /*00d0*/ 	.word	0x00001320


	//   ....[2]....
        /*00d4*/ 	.word	0x00001330


	//   ....[3]....
        /*00d8*/ 	.word	0x00001340


	//   ....[4]....
        /*00dc*/ 	.word	0x00001450


	//   ....[5]....
        /*00e0*/ 	.word	0x00001970


	//   ....[6]....
        /*00e4*/ 	.word	0x00001980


	//   ....[7]....
        /*00e8*/ 	.word	0x00001a30


	//   ....[8]....
        /*00ec*/ 	.word	0x00001a40


	//   ....[9]....
        /*00f0*/ 	.word	0x000021d0


	//   ....[10]....
        /*00f4*/ 	.word	0x000021e0


	//----- nvinfo : EIATTR_COOP_GROUP_MASK_REGIDS
	.align		4
.L_31:
        /*00f8*/ 	.byte	0x04, 0x29
        /*00fa*/ 	.short	(.L_33 - .L_32)


	//   ....[0]....
.L_32:
        /*00fc*/ 	.word	0xffffffff


	//   ....[1]....
        /*0100*/ 	.word	0xffffffff


	//   ....[2]....
        /*0104*/ 	.word	0xffffffff


	//----- nvinfo : EIATTR_COOP_GROUP_INSTR_OFFSETS
	.align		4
.L_33:
        /*0108*/ 	.byte	0x04, 0x28
        /*010a*/ 	.short	(.L_35 - .L_34)


	//   ....[0]....
.L_34:
        /*010c*/ 	.word	0x00000150


	//   ....[1]....
        /*0110*/ 	.word	0x00000720


	//   ....[2]....
        /*0114*/ 	.word	0x00000cd0


	//----- nvinfo : EIATTR_MBARRIER_INSTR_OFFSETS
	.align		4
.L_35:
        /*0118*/ 	.byte	0x04, 0x39
        /*011a*/ 	.short	(.L_37 - .L_36)


	//   ....[0]....
.L_36:
        /*011c*/ 	.word	0x000014b0
        /*0120*/ 	.word	0x000000ff
        /*0124*/ 	.word	0x00050000
        /*0128*/ 	.short	0x0100
        /*012a*/ 	.byte	0x07
	.zero		1


	//   ....[1]....
        /*012c*/ 	.word	0x00001620
        /*0130*/ 	.word	0x000000ff
        /*0134*/ 	.word	0x00050008
        /*0138*/ 	.short	0x0100
        /*013a*/ 	.byte	0x07
	.zero		1


	//   ....[2]....
        /*013c*/ 	.word	0x00001650
        /*0140*/ 	.word	0x000000ff
        /*0144*/ 	.word	0x00050010
        /*0148*/ 	.short	0x0100
        /*014a*/ 	.byte	0x07
	.zero		1


	//   ....[3]....
        /*014c*/ 	.word	0x00001670
        /*0150*/ 	.word	0x000000ff
        /*0154*/ 	.word	0x00050018
        /*0158*/ 	.short	0x0100
        /*015a*/ 	.byte	0x07
	.zero		1


	//   ....[4]....
        /*015c*/ 	.word	0x00001ae0
        /*0160*/ 	.word	0x000000ff
        /*0164*/ 	.word	0x00050000
        /*0168*/ 	.short	0x010a
        /*016a*/ 	.byte	0x1d
	.zero		1


	//   ....[5]....
        /*016c*/ 	.word	0x00001f30
        /*0170*/ 	.word	0x000000ff
        /*0174*/ 	.word	0x00050000
        /*0178*/ 	.short	0x0108
        /*017a*/ 	.byte	0x07
	.zero		1


	//   ....[6]....
        /*017c*/ 	.word	0x00002050
        /*0180*/ 	.word	0x000000ff
        /*0184*/ 	.word	0x00050008
        /*0188*/ 	.short	0x0108
        /*018a*/ 	.byte	0x07
	.zero		1


	//   ....[7]....
        /*018c*/ 	.word	0x00002130
        /*0190*/ 	.word	0x000000ff
        /*0194*/ 	.word	0x00050010
        /*0198*/ 	.short	0x0108
        /*019a*/ 	.byte	0x07
	.zero		1


	//   ....[8]....
        /*019c*/ 	.word	0x000021b0
        /*01a0*/ 	.word	0x000000ff
        /*01a4*/ 	.word	0x00050018
        /*01a8*/ 	.short	0x0108
        /*01aa*/ 	.byte	0x07
	.zero		1


	//   ....[9]....
        /*01ac*/ 	.word	0x00002300
        /*01b0*/ 	.word	0x000000ff
        /*01b4*/ 	.word	0x00050000
        /*01b8*/ 	.short	0x010a
        /*01ba*/ 	.byte	0x1d
	.zero		1


	//----- nvinfo : EIATTR_NUM_MBARRIERS
	.align		4
.L_37:
        /*01bc*/ 	.byte	0x03, 0x38
        /*01be*/ 	.short	0x0004


	//----- nvinfo : EIATTR_EXIT_INSTR_OFFSETS
	.align		4
        /*01c0*/ 	.byte	0x04, 0x1c
        /*01c2*/ 	.short	(.L_39 - .L_38)


	//   ....[0]....
.L_38:
        /*01c4*/ 	.word	0x000022f0


	//----- nvinfo : EIATTR_REQNTID
	.align		4
.L_39:
        /*01c8*/ 	.byte	0x04, 0x10
        /*01ca*/ 	.short	(.L_41 - .L_40)
.L_40:
        /*01cc*/ 	.word	0x00000100
        /*01d0*/ 	.word	0x00000001
        /*01d4*/ 	.word	0x00000001


	//----- nvinfo : EIATTR_CRS_STACK_SIZE
	.align		4
.L_41:
        /*01d8*/ 	.byte	0x04, 0x1e
        /*01da*/ 	.short	(.L_43 - .L_42)
.L_42:
        /*01dc*/ 	.word	0x00000000


	//----- nvinfo : EIATTR_CBANK_PARAM_SIZE
	.align		4
.L_43:
        /*01e0*/ 	.byte	0x03, 0x19
        /*01e2*/ 	.short	0x0050


	//----- nvinfo : EIATTR_PARAM_CBANK
	.align		4
        /*01e4*/ 	.byte	0x04, 0x0a
        /*01e6*/ 	.short	(.L_45 - .L_44)
	.align		4
.L_44:
        /*01e8*/ 	.word	index@(.nv.constant0.gluon_wgmma)
        /*01ec*/ 	.short	0x0210
        /*01ee*/ 	.short	0x0050


	//----- nvinfo : EIATTR_SW_WAR
	.align		4
.L_45:
        /*01f0*/ 	.byte	0x04, 0x36
        /*01f2*/ 	.short	(.L_47 - .L_46)
.L_46:
        /*01f4*/ 	.word	0x00000008
.L_47:


//--------------------- .nv.callgraph             --------------------------
	.section	.nv.callgraph,"",@"SHT_CUDA_CALLGRAPH"
	.align	4
	.sectionentsize	8
	.align		4
        /*0000*/ 	.word	0x00000000
	.align		4
        /*0004*/ 	.word	0xffffffff
	.align		4
        /*0008*/ 	.word	0x00000000
	.align		4
        /*000c*/ 	.word	0xfffffffe
	.align		4
        /*0010*/ 	.word	0x00000000
	.align		4
        /*0014*/ 	.word	0xfffffffd
	.align		4
        /*0018*/ 	.word	0x00000000
	.align		4
        /*001c*/ 	.word	0xfffffffc


//--------------------- .text.gluon_wgmma         --------------------------
	.section	.text.gluon_wgmma,"ax",@progbits
	.align	128
        .global         gluon_wgmma
        .type           gluon_wgmma,@function
        .size           gluon_wgmma,(.L_x_52 - gluon_wgmma)
        .other          gluon_wgmma,@"STO_CUDA_ENTRY STV_DEFAULT"
gluon_wgmma:
.text.gluon_wgmma:
[----:B------:R-:W-:Y:S01]  /*0000*/  LDC R1, c[0x0][0x28] ;  /* 0x00000a00ff017b82 */ /* 0x000fe20000000800 */
[----:B------:R-:W1:Y:S07]  /*0010*/  S2R R0, SR_TID.X ;  /* 0x0000000000007919 */ /* 0x000e6e0000002100 */
[----:B------:R-:W2:Y:S01]  /*0020*/  S2UR UR4, SR_CgaCtaId ;  /* 0x00000000000479c3 */ /* 0x000ea20000008800 */
[----:B------:R-:W-:Y:S01]  /*0030*/  UMOV UR7, 0x400 ;  /* 0x0000040000077882 */ /* 0x000fe20000000000 */
[----:B------:R-:W-:Y:S01]  /*0040*/  ULDC UR6, c[0x0][0xc] ;  /* 0x0000030000067ab9 */ /* 0x000fe20000000800 */
[----:B------:R-:W-:Y:S01]  /*0050*/  ULDC.64 UR20, c[0x0][0x250] ;  /* 0x0000940000147ab9 */ /* 0x000fe20000000a00 */
[----:B------:R-:W-:Y:S04]  /*0060*/  BSSY B0, `(.L_x_0) ;  /* 0x000001e000007945 */ /* 0x000fe80003800000 */
[----:B------:R-:W3:Y:S08]  /*0070*/  LDC R4, c[0x0][0x228] ;  /* 0x00008a00ff047b82 */ /* 0x000ef00000000800 */
[----:B------:R-:W4:Y:S08]  /*0080*/  LDC R15, c[0x0][0x230] ;  /* 0x00008c00ff0f7b82 */ /* 0x000f300000000800 */
[----:B------:R-:W-:Y:S01]  /*0090*/  S2UR UR32, SR_CTAID.Y ;  /* 0x00000000002079c3 */ /* 0x000fe20000002600 */
[----:B--2---:R-:W-:-:S03]  /*00a0*/  ULEA UR7, UR4, UR7, 0x18 ;  /* 0x0000000704077291 */ /* 0x004fc6000f8ec03f */
[----:B------:R-:W-:Y:S01]  /*00b0*/  ULDC UR4, c[0x0][0x10] ;  /* 0x0000040000047ab9 */ /* 0x000fe20000000800 */
[----:B-1----:R-:W-:-:S03]  /*00c0*/  LOP3.LUT R6, R0, 0xff, RZ, 0xc0, !PT ;  /* 0x000000ff00067812 */ /* 0x002fc600078ec0ff */
[----:B------:R-:W1:Y:S01]  /*00d0*/  S2UR UR5, SR_CTAID.Z ;  /* 0x00000000000579c3 */ /* 0x000e620000002700 */
[----:B---3--:R-:W-:Y:S01]  /*00e0*/  VIADD R4, R4, 0xffffffff ;  /* 0xffffffff04047836 */ /* 0x008fe20000000000 */
[C---:B------:R-:W-:Y:S02]  /*00f0*/  ISETP.GE.U32.AND P0, PT, R6.reuse, 0x20, PT ;  /* 0x000000200600780c */ /* 0x040fe40003f06070 */
[C---:B------:R-:W-:Y:S02]  /*0100*/  ISETP.NE.U32.AND P2, PT, R6.reuse, RZ, PT ;  /* 0x000000ff0600720c */ /* 0x040fe40003f45070 */
[----:B------:R-:W-:Y:S02]  /*0110*/  LEA R14, R6, UR7, 0x2 ;  /* 0x00000007060e7c11 */ /* 0x000fe4000f8e10ff */
[----:B------:R-:W2:Y:S01]  /*0120*/  S2UR UR33, SR_CTAID.X ;  /* 0x00000000002179c3 */ /* 0x000ea20000002500 */
[----:B----4-:R-:W-:-:S06]  /*0130*/  VIADD R12, R15, 0xffffffff ;  /* 0xffffffff0f0c7836 */ /* 0x010fcc0000000000 */
[----:B------:R3:W-:Y:S01]  /*0140*/  @!P0 STS [R14], RZ ;  /* 0x000000ff0e008388 */ /* 0x0007e20000000800 */
[----:B------:R-:W-:-:S03]  /*0150*/  NOP ;  /* 0x0000000000007918 */ /* 0x000fc60000000000 */
[----:B------:R3:W-:Y:S01]  /*0160*/  @!P2 STS [UR7+0x24], R4 ;  /* 0x00002404ff00a988 */ /* 0x0007e20008000807 */
[----:B-1----:R-:W-:-:S03]  /*0170*/  UIMAD UR4, UR5, UR4, UR32 ;  /* 0x00000004050472a4 */ /* 0x002fc6000f8e0220 */
[----:B------:R3:W-:Y:S01]  /*0180*/  @!P2 STS [UR7+0x20], R12 ;  /* 0x0000200cff00a988 */ /* 0x0007e20008000807 */
[----:B--2---:R-:W-:-:S04]  /*0190*/  UIMAD UR4, UR4, UR6, UR33 ;  /* 0x00000006040472a4 */ /* 0x004fc8000f8e0221 */
[----:B------:R-:W-:-:S04]  /*01a0*/  UIMAD UR4, UR4, 0x180, URZ ;  /* 0x00000180040478a4 */ /* 0x000fc8000f8e023f */
[----:B------:R-:W-:-:S04]  /*01b0*/  UIADD3 UR16, UP0, UR4, UR20, URZ ;  /* 0x0000001404107290 */ /* 0x000fc8000ff1e03f */
[----:B------:R-:W-:Y:S01]  /*01c0*/  ULEA.HI.X.SX32 UR17, UR4, UR21, 0x1, UP0 ;  /* 0x0000001504117291 */ /* 0x000fe200080f0e3f */
[----:B---3--:R-:W-:Y:S11]  /*01d0*/  @P2 BRA `(.L_x_1) ;  /* 0x0000000000182947 */ /* 0x008ff60003800000 */
[----:B------:R-:W1:Y:S01]  /*01e0*/  LDS R2, [UR7+0x8] ;  /* 0x00000807ff027984 */ /* 0x000e620008000800 */
[----:B------:R-:W2:Y:S01]  /*01f0*/  LDC.64 R8, c[0x0][0x210] ;  /* 0x00008400ff087b82 */ /* 0x000ea20000000a00 */
[----:B------:R-:W-:Y:S02]  /*0200*/  IMAD.MOV.U32 R3, RZ, RZ, 0x70 ;  /* 0x00000070ff037424 */ /* 0x000fe400078e00ff */
[----:B--2---:R2:W-:Y:S03]  /*0210*/  STS.64 [UR7], R8 ;  /* 0x00000008ff007988 */ /* 0x0045e60008000a07 */
[----:B-1----:R-:W-:-:S05]  /*0220*/  LOP3.LUT R2, R2, 0x10, R3, 0xd8, !PT ;  /* 0x0000001002027812 */ /* 0x002fca00078ed803 */
[----:B------:R2:W-:Y:S02]  /*0230*/  STS [UR7+0x8], R2 ;  /* 0x00000802ff007988 */ /* 0x0005e40008000807 */
.L_x_1:
[----:B------:R-:W-:Y:S05]  /*0240*/  BSYNC B0 ;  /* 0x0000000000007941 */ /* 0x000fea0003800000 */
.L_x_0:
[----:B------:R-:W-:Y:S04]  /*0250*/  BSSY B0, `(.L_x_2) ;  /* 0x000000a000007945 */ /* 0x000fe80003800000 */
[----:B------:R-:W-:Y:S05]  /*0260*/  @P2 BRA `(.L_x_3) ;  /* 0x0000000000202947 */ /* 0x000fea0003800000 */
[----:B--2---:R-:W1:Y:S01]  /*0270*/  LDS R2, [UR7+0x34] ;  /* 0x00003407ff027984 */ /* 0x004e620008000800 */
[----:B------:R-:W-:Y:S02]  /*0280*/  IMAD.MOV.U32 R3, RZ, RZ, 0x3f000000 ;  /* 0x3f000000ff037424 */ /* 0x000fe400078e00ff */
[----:B------:R-:W-:Y:S01]  /*0290*/  @!P2 IMAD.MOV.U32 R5, RZ, RZ, 0x3f ;  /* 0x0000003fff05a424 */ /* 0x000fe200078e00ff */
[----:B------:R-:W2:Y:S02]  /*02a0*/  @!P2 LDS R8, [UR7+0x38] ;  /* 0x00003807ff08a984 */ /* 0x000ea40008000800 */
[----:B-1----:R-:W-:Y:S02]  /*02b0*/  LOP3.LUT R2, R2, 0xff000000, R3, 0xb8, !PT ;  /* 0xff00000002027812 */ /* 0x002fe400078eb803 */
[----:B--2---:R-:W-:-:S03]  /*02c0*/  @!P2 LOP3.LUT R3, R8, 0xff, R5, 0xb8, !PT ;  /* 0x000000ff0803a812 */ /* 0x004fc600078eb805 */
[----:B------:R1:W-:Y:S04]  /*02d0*/  STS [UR7+0x34], R2 ;  /* 0x00003402ff007988 */ /* 0x0003e80008000807 */
[----:B------:R1:W-:Y:S02]  /*02e0*/  @!P2 STS [UR7+0x38], R3 ;  /* 0x00003803ff00a988 */ /* 0x0003e40008000807 */
.L_x_3:
[----:B------:R-:W-:Y:S05]  /*02f0*/  BSYNC B0 ;  /* 0x0000000000007941 */ /* 0x000fea0003800000 */
.L_x_2:
[----:B------:R-:W-:Y:S04]  /*0300*/  BSSY B0, `(.L_x_4) ;  /* 0x000000e000007945 */ /* 0x000fe80003800000 */
[----:B------:R-:W-:Y:S05]  /*0310*/  @P2 BRA `(.L_x_5) ;  /* 0x0000000000302947 */ /* 0x000fea0003800000 */
[----:B-1----:R-:W1:Y:S01]  /*0320*/  LDS R3, [UR7+0x34] ;  /* 0x00003407ff037984 */ /* 0x002e620008000800 */
[----:B------:R-:W3:Y:S03]  /*0330*/  LDC.64 R10, c[0x0][0x238] ;  /* 0x00008e00ff0a7b82 */ /* 0x000ee60000000a00 */
[----:B--2---:R-:W2:Y:S01]  /*0340*/  LDS R2, [UR7+0x1c] ;  /* 0x00001c07ff027984 */ /* 0x004ea20008000800 */
[C---:B---3--:R-:W-:Y:S01]  /*0350*/  SHF.L.U64.HI R8, R10.reuse, 0x1, R11 ;  /* 0x000000010a087819 */ /* 0x048fe2000001020b */
[----:B------:R-:W-:-:S03]  /*0360*/  IMAD.SHL.U32 R5, R10, 0x2, RZ ;  /* 0x000000020a057824 */ /* 0x000fc600078e00ff */
[--C-:B------:R-:W-:Y:S02]  /*0370*/  SHF.R.U32.HI R7, RZ, 0x4, R8.reuse ;  /* 0x00000004ff077819 */ /* 0x100fe40000011608 */
[----:B------:R-:W-:-:S05]  /*0380*/  SHF.R.U64 R5, R5, 0x4, R8 ;  /* 0x0000000405057819 */ /* 0x000fca0000001208 */
[----:B------:R3:W-:Y:S01]  /*0390*/  STS [UR7+0xc], R5 ;  /* 0x00000c05ff007988 */ /* 0x0007e20008000807 */
[----:B-1----:R-:W-:Y:S02]  /*03a0*/  LOP3.LUT R3, R3, 0x7, RZ, 0xb8, !PT ;  /* 0x0000000703037812 */ /* 0x002fe400078eb8ff */
[----:B--2---:R-:W-:-:S03]  /*03b0*/  LOP3.LUT R2, R2, 0xf, R7, 0xb8, !PT ;  /* 0x0000000f02027812 */ /* 0x004fc600078eb807 */
[----:B------:R3:W-:Y:S04]  /*03c0*/  STS [UR7+0x34], R3 ;  /* 0x00003403ff007988 */ /* 0x0007e80008000807 */
[----:B------:R3:W-:Y:S02]  /*03d0*/  STS [UR7+0x1c], R2 ;  /* 0x00001c02ff007988 */ /* 0x0007e40008000807 */
.L_x_5:
[----:B------:R-:W-:Y:S05]  /*03e0*/  BSYNC B0 ;  /* 0x0000000000007941 */ /* 0x000fea0003800000 */
.L_x_4:
[----:B------:R-:W-:Y:S04]  /*03f0*/  BSSY B1, `(.L_x_6) ;  /* 0x000001b000017945 */ /* 0x000fe80003800000 */
[----:B------:R-:W-:Y:S01]  /*0400*/  BSSY B0, `(.L_x_7) ;  /* 0x0000016000007945 */ /* 0x000fe20003800000 */
[----:B------:R-:W-:-:S03]  /*0410*/  IMAD.MOV.U32 R10, RZ, RZ, RZ ;  /* 0x000000ffff0a7224 */ /* 0x000fc600078e00ff */
[----:B------:R-:W-:Y:S05]  /*0420*/  @P2 BRA `(.L_x_8) ;  /* 0x0000000000202947 */ /* 0x000fea0003800000 */
[----:B-123--:R-:W1:Y:S02]  /*0430*/  LDS R2, [UR7+0x34] ;  /* 0x00003407ff027984 */ /* 0x00ee640008000800 */
[----:B-1----:R-:W-:-:S05]  /*0440*/  LOP3.LUT R2, R2, 0x38, RZ, 0xb8, !PT ;  /* 0x0000003802027812 */ /* 0x002fca00078eb8ff */
[----:B------:R1:W-:Y:S01]  /*0450*/  STS [UR7+0x34], R2 ;  /* 0x00003402ff007988 */ /* 0x0003e20008000807 */
[----:B------:R-:W-:Y:S05]  /*0460*/  @P2 BRA `(.L_x_9) ;  /* 0x0000000000202947 */ /* 0x000fea0003800000 */
[----:B-1----:R-:W1:Y:S01]  /*0470*/  LDS R2, [UR7+0x8] ;  /* 0x00000807ff027984 */ /* 0x002e620008000800 */
[----:B------:R-:W-:-:S05]  /*0480*/  IMAD.MOV.U32 R3, RZ, RZ, 0x780 ;  /* 0x00000780ff037424 */ /* 0x000fca00078e00ff */
[----:B-1----:R-:W-:-:S05]  /*0490*/  LOP3.LUT R2, R2, 0x500, R3, 0xd8, !PT ;  /* 0x0000050002027812 */ /* 0x002fca00078ed803 */
[----:B------:R4:W-:Y:S02]  /*04a0*/  STS [UR7+0x8], R2 ;  /* 0x00000802ff007988 */ /* 0x0009e40008000807 */
.L_x_8:
[----:B------:R-:W-:Y:S05]  /*04b0*/  @P2 BRA `(.L_x_10) ;  /* 0x0000000000282947 */ /* 0x000fea0003800000 */
[----:B-1234-:R-:W1:Y:S02]  /*04c0*/  LDS R2, [UR7+0x8] ;  /* 0x00000807ff027984 */ /* 0x01ee640008000800 */
[----:B-1----:R-:W-:-:S05]  /*04d0*/  LOP3.LUT R2, R2, 0x1800, RZ, 0xb8, !PT ;  /* 0x0000180002027812 */ /* 0x002fca00078eb8ff */
[----:B------:R2:W-:Y:S02]  /*04e0*/  STS [UR7+0x8], R2 ;  /* 0x00000802ff007988 */ /* 0x0005e40008000807 */
.L_x_9:
[----:B------:R-:W-:Y:S05]  /*04f0*/  @P2 BREAK B0 ;  /* 0x0000000000002942 */ /* 0x000fea0003800000 */
[----:B------:R-:W-:Y:S05]  /*0500*/  @P2 BRA `(.L_x_11) ;  /* 0x0000000000242947 */ /* 0x000fea0003800000 */
[----:B------:R-:W3:Y:S01]  /*0510*/  LDS R3, [UR7+0x8] ;  /* 0x00000807ff037984 */ /* 0x000ee20008000800 */
[----:B-12---:R-:W-:-:S05]  /*0520*/  IMAD.MOV.U32 R2, RZ, RZ, 0x6000 ;  /* 0x00006000ff027424 */ /* 0x006fca00078e00ff */
[----:B---3--:R-:W-:-:S04]  /*0530*/  LOP3.LUT R2, R3, 0x6000, R2, 0xd8, !PT ;  /* 0x0000600003027812 */ /* 0x008fc800078ed802 */
[----:B------:R-:W-:-:S05]  /*0540*/  LOP3.LUT R2, R2, 0x400000, RZ, 0xb8, !PT ;  /* 0x0040000002027812 */ /* 0x000fca00078eb8ff */
[----:B------:R5:W-:Y:S02]  /*0550*/  STS [UR7+0x8], R2 ;  /* 0x00000802ff007988 */ /* 0x000be40008000807 */
.L_x_10:
[----:B------:R-:W-:Y:S05]  /*0560*/  BSYNC B0 ;  /* 0x0000000000007941 */ /* 0x000fea0003800000 */
.L_x_7:
[----:B-12345:R-:W1:Y:S02]  /*0570*/  @!P2 LDS R2, [UR7+0x8] ;  /* 0x00000807ff02a984 */ /* 0x03ee640008000800 */
[----:B-1----:R-:W-:-:S05]  /*0580*/  @!P2 LOP3.LUT R2, R2, 0x8000, RZ, 0xb8, !PT ;  /* 0x000080000202a812 */ /* 0x002fca00078eb8ff */
[----:B------:R3:W-:Y:S02]  /*0590*/  @!P2 STS [UR7+0x8], R2 ;  /* 0x00000802ff00a988 */ /* 0x0007e40008000807 */
.L_x_11:
[----:B------:R-:W-:Y:S05]  /*05a0*/  BSYNC B1 ;  /* 0x0000000000017941 */ /* 0x000fea0003800000 */
.L_x_6:
[----:B------:R-:W-:Y:S05]  /*05b0*/  WARPSYNC.ALL ;  /* 0x0000000000007948 */ /* 0x000fea0003800000 */
[----:B------:R-:W4:Y:S02]  /*05c0*/  LDC R5, c[0x0][0x22c] ;  /* 0x00008b00ff057b82 */ /* 0x000f240000000800 */
[----:B----4-:R-:W-:Y:S01]  /*05d0*/  VIADD R5, R5, 0xffffffff ;  /* 0xffffffff05057836 */ /* 0x010fe20000000000 */
[----:B------:R-:W-:Y:S06]  /*05e0*/  @P0 BRA `(.L_x_12) ;  /* 0x0000000000280947 */ /* 0x000fec0003800000 */
[----:B-123--:R-:W1:Y:S01]  /*05f0*/  S2R R2, SR_LANEID ;  /* 0x0000000000027919 */ /* 0x00ee620000000000 */
[----:B------:R-:W-:Y:S05]  /*0600*/  WARPSYNC.ALL ;  /* 0x0000000000007948 */ /* 0x000fea0003800000 */
[----:B-1----:R-:W-:-:S05]  /*0610*/  IMAD.SHL.U32 R7, R2, 0x4, RZ ;  /* 0x0000000402077824 */ /* 0x002fca00078e00ff */
[----:B------:R-:W1:Y:S01]  /*0620*/  LDS R9, [R7+UR7] ;  /* 0x0000000707097984 */ /* 0x000e620008000800 */
[----:B------:R-:W-:-:S05]  /*0630*/  IADD3 R2, P1, R7, UR16, RZ ;  /* 0x0000001007027c10 */ /* 0x000fca000ff3e0ff */
[----:B------:R-:W-:-:S05]  /*0640*/  IMAD.X R3, RZ, RZ, UR17, P1 ;  /* 0x00000011ff037e24 */ /* 0x000fca00088e06ff */
[----:B-1----:R4:W5:Y:S01]  /*0650*/  ATOMG.E.EXCH.STRONG.GPU PT, RZ, [R2], R9 ;  /* 0x0000000902ff73a8 */ /* 0x00296200041ee100 */
[----:B------:R-:W-:-:S04]  /*0660*/  DEPBAR {5,4,3,2,1,0} ;  /* 0x0000003f0000791a */ /* 0x000fc80000000000 */
[----:B------:R4:W-:Y:S01]  /*0670*/  UTMACCTL.IV [UR16] ;  /* 0x00000000100079b9 */ /* 0x0009e20008000000 */
[----:B------:R-:W-:Y:S01]  /*0680*/  NOP ;  /* 0x0000000000007918 */ /* 0x000fe20000000000 */
.L_x_12:
[----:B------:R-:W-:Y:S05]  /*0690*/  @P0 BRA `(.L_x_13) ;  /* 0x00000000000c0947 */ /* 0x000fea0003800000 */
[----:B------:R0:W-:Y:S01]  /*06a0*/  UTMACMDFLUSH ;  /* 0x00000000000079b7 */ /* 0x0001e20000000000 */
[----:B------:R-:W-:Y:S05]  /*06b0*/  @P0 BRA `(.L_x_13) ;  /* 0x0000000000040947 */ /* 0x000fea0003800000 */
[----:B------:R-:W-:-:S04]  /*06c0*/  DEPBAR.LE SB0, 0x0 ;  /* 0x000080000000791a */ /* 0x000fc80000000000 */
.L_x_13:
[----:B------:R-:W-:Y:S05]  /*06d0*/  WARPSYNC.ALL ;  /* 0x0000000000007948 */ /* 0x000fea0003800000 */
[----:B-----5:R-:W-:Y:S06]  /*06e0*/  BAR.SYNC.DEFER_BLOCKING 0x0 ;  /* 0x0000000000007b1d */ /* 0x020fec0000010000 */
[----:B------:R-:W-:Y:S02]  /*06f0*/  BSSY B1, `(.L_x_14) ;  /* 0x000000b000017945 */ /* 0x000fe40003800000 */
[----:B------:R-:W-:Y:S06]  /*0700*/  BAR.SYNC.DEFER_BLOCKING 0x0 ;  /* 0x0000000000007b1d */ /* 0x000fec0000010000 */
[----:B------:R5:W-:Y:S01]  /*0710*/  @!P0 STS [R14], RZ ;  /* 0x000000ff0e008388 */ /* 0x000be20000000800 */
[----:B------:R-:W-:Y:S01]  /*0720*/  NOP ;  /* 0x0000000000007918 */ /* 0x000fe20000000000 */
[----:B------:R-:W-:Y:S05]  /*0730*/  @P2 BRA `(.L_x_15) ;  /* 0x0000000000182947 */ /* 0x000fea0003800000 */
[----:B-1234-:R-:W1:Y:S01]  /*0740*/  LDS R2, [UR7+0x8] ;  /* 0x00000807ff027984 */ /* 0x01ee620008000800 */
[----:B------:R-:W2:Y:S01]  /*0750*/  LDC.64 R8, c[0x0][0x218] ;  /* 0x00008600ff087b82 */ /* 0x000ea20000000a00 */
[----:B------:R-:W-:Y:S02]  /*0760*/  IMAD.MOV.U32 R3, RZ, RZ, 0x70 ;  /* 0x00000070ff037424 */ /* 0x000fe400078e00ff */
[----:B--2---:R2:W-:Y:S03]  /*0770*/  STS.64 [UR7], R8 ;  /* 0x00000008ff007988 */ /* 0x0045e60008000a07 */
[----:B-1----:R-:W-:-:S05]  /*0780*/  LOP3.LUT R2, R2, 0x10, R3, 0xd8, !PT ;  /* 0x0000001002027812 */ /* 0x002fca00078ed803 */
[----:B------:R2:W-:Y:S02]  /*0790*/  STS [UR7+0x8], R2 ;  /* 0x00000802ff007988 */ /* 0x0005e40008000807 */
.L_x_15:
[----:B----4-:R-:W-:Y:S05]  /*07a0*/  BSYNC B1 ;  /* 0x0000000000017941 */ /* 0x010fea0003800000 */
.L_x_14:
[----:B------:R-:W-:Y:S04]  /*07b0*/  BSSY B1, `(.L_x_16) ;  /* 0x000000a000017945 */ /* 0x000fe80003800000 */
[----:B------:R-:W-:Y:S05]  /*07c0*/  @P2 BRA `(.L_x_17) ;  /* 0x0000000000202947 */ /* 0x000fea0003800000 */
[----:B-123--:R-:W1:Y:S01]  /*07d0*/  LDS R2, [UR7+0x34] ;  /* 0x00003407ff027984 */ /* 0x00ee620008000800 */
[----:B------:R-:W-:Y:S02]  /*07e0*/  IMAD.MOV.U32 R7, RZ, RZ, 0x3f000000 ;  /* 0x3f000000ff077424 */ /* 0x000fe400078e00ff */
[----:B------:R-:W-:Y:S01]  /*07f0*/  @!P2 IMAD.MOV.U32 R3, RZ, RZ, 0x7f ;  /* 0x0000007fff03a424 */ /* 0x000fe200078e00ff */
[----:B------:R-:W2:Y:S02]  /*0800*/  @!P2 LDS R8, [UR7+0x38] ;  /* 0x00003807ff08a984 */ /* 0x000ea40008000800 */
[----:B-1----:R-:W-:Y:S02]  /*0810*/  LOP3.LUT R2, R2, 0xff000000, R7, 0xb8, !PT ;  /* 0xff00000002027812 */ /* 0x002fe400078eb807 */
[----:B--2---:R-:W-:-:S03]  /*0820*/  @!P2 LOP3.LUT R3, R8, 0xff, R3, 0xb8, !PT ;  /* 0x000000ff0803a812 */ /* 0x004fc600078eb803 */
[----:B------:R4:W-:Y:S04]  /*0830*/  STS [UR7+0x34], R2 ;  /* 0x00003402ff007988 */ /* 0x0009e80008000807 */
[----:B------:R4:W-:Y:S02]  /*0840*/  @!P2 STS [UR7+0x38], R3 ;  /* 0x00003803ff00a988 */ /* 0x0009e40008000807 */
.L_x_17:
[----:B------:R-:W-:Y:S05]  /*0850*/  BSYNC B1 ;  /* 0x0000000000017941 */ /* 0x000fea0003800000 */
.L_x_16:
[----:B------:R-:W-:Y:S04]  /*0860*/  BSSY B1, `(.L_x_18) ;  /* 0x0000004000017945 */ /* 0x000fe80003800000 */
[----:B------:R-:W-:Y:S05]  /*0870*/  @P2 BRA `(.L_x_19) ;  /* 0x0000000000082947 */ /* 0x000fea0003800000 */
[----:B------:R1:W-:Y:S04]  /*0880*/  STS [UR7+0x24], R12 ;  /* 0x0000240cff007988 */ /* 0x0003e80008000807 */
[----:B------:R1:W-:Y:S02]  /*0890*/  STS [UR7+0x20], R5 ;  /* 0x00002005ff007988 */ /* 0x0003e40008000807 */
.L_x_19:
[----:B------:R-:W-:Y:S05]  /*08a0*/  BSYNC B1 ;  /* 0x0000000000017941 */ /* 0x000fea0003800000 */
.L_x_18:
[----:B------:R-:W-:Y:S04]  /*08b0*/  BSSY B1, `(.L_x_20) ;  /* 0x000000e000017945 */ /* 0x000fe80003800000 */
[----:B------:R-:W-:Y:S05]  /*08c0*/  @P2 BRA `(.L_x_21) ;  /* 0x0000000000302947 */ /* 0x000fea0003800000 */
[----:B----4-:R-:W4:Y:S01]  /*08d0*/  LDS R3, [UR7+0x34] ;  /* 0x00003407ff037984 */ /* 0x010f220008000800 */
[----:B-1----:R-:W1:Y:S03]  /*08e0*/  LDC.64 R12, c[0x0][0x240] ;  /* 0x00009000ff0c7b82 */ /* 0x002e660000000a00 */
[----:B--23--:R-:W2:Y:S01]  /*08f0*/  LDS R2, [UR7+0x1c] ;  /* 0x00001c07ff027984 */ /* 0x00cea20008000800 */
[C---:B-1----:R-:W-:Y:S01]  /*0900*/  SHF.L.U64.HI R8, R12.reuse, 0x1, R13 ;  /* 0x000000010c087819 */ /* 0x042fe2000001020d */
[----:B------:R-:W-:-:S03]  /*0910*/  IMAD.SHL.U32 R7, R12, 0x2, RZ ;  /* 0x000000020c077824 */ /* 0x000fc600078e00ff */
[--C-:B------:R-:W-:Y:S02]  /*0920*/  SHF.R.U32.HI R9, RZ, 0x4, R8.reuse ;  /* 0x00000004ff097819 */ /* 0x100fe40000011608 */
[----:B------:R-:W-:-:S05]  /*0930*/  SHF.R.U64 R7, R7, 0x4, R8 ;  /* 0x0000000407077819 */ /* 0x000fca0000001208 */
[----:B------:R1:W-:Y:S01]  /*0940*/  STS [UR7+0xc], R7 ;  /* 0x00000c07ff007988 */ /* 0x0003e20008000807 */
[----:B----4-:R-:W-:Y:S02]  /*0950*/  LOP3.LUT R3, R3, 0x7, RZ, 0xb8, !PT ;  /* 0x0000000703037812 */ /* 0x010fe400078eb8ff */
[----:B--2---:R-:W-:-:S03]  /*0960*/  LOP3.LUT R2, R2, 0xf, R9, 0xb8, !PT ;  /* 0x0000000f02027812 */ /* 0x004fc600078eb809 */
[----:B------:R1:W-:Y:S04]  /*0970*/  STS [UR7+0x34], R3 ;  /* 0x00003403ff007988 */ /* 0x0003e80008000807 */
[----:B------:R1:W-:Y:S02]  /*0980*/  STS [UR7+0x1c], R2 ;  /* 0x00001c02ff007988 */ /* 0x0003e40008000807 */
.L_x_21:
[----:B------:R-:W-:Y:S05]  /*0990*/  BSYNC B1 ;  /* 0x0000000000017941 */ /* 0x000fea0003800000 */
.L_x_20:
[----:B------:R-:W-:Y:S04]  /*09a0*/  BSSY B2, `(.L_x_22) ;  /* 0x000001a000027945 */ /* 0x000fe80003800000 */
[----:B------:R-:W-:Y:S04]  /*09b0*/  BSSY B1, `(.L_x_23) ;  /* 0x0000015000017945 */ /* 0x000fe80003800000 */
[----:B------:R-:W-:Y:S05]  /*09c0*/  @P2 BRA `(.L_x_24) ;  /* 0x0000000000202947 */ /* 0x000fea0003800000 */
[----:B-1234-:R-:W1:Y:S02]  /*09d0*/  LDS R2, [UR7+0x34] ;  /* 0x00003407ff027984 */ /* 0x01ee640008000800 */
[----:B-1----:R-:W-:-:S05]  /*09e0*/  LOP3.LUT R2, R2, 0x38, RZ, 0xb8, !PT ;  /* 0x0000003802027812 */ /* 0x002fca00078eb8ff */
[----:B------:R1:W-:Y:S01]  /*09f0*/  STS [UR7+0x34], R2 ;  /* 0x00003402ff007988 */ /* 0x0003e20008000807 */
[----:B------:R-:W-:Y:S05]  /*0a00*/  @P2 BRA `(.L_x_25) ;  /* 0x0000000000202947 */ /* 0x000fea0003800000 */
[----:B-1----:R-:W1:Y:S01]  /*0a10*/  LDS R2, [UR7+0x8] ;  /* 0x00000807ff027984 */ /* 0x002e620008000800 */
[----:B------:R-:W-:-:S05]  /*0a20*/  IMAD.MOV.U32 R3, RZ, RZ, 0x780 ;  /* 0x00000780ff037424 */ /* 0x000fca00078e00ff */
[----:B-1----:R-:W-:-:S05]  /*0a30*/  LOP3.LUT R2, R2, 0x500, R3, 0xd8, !PT ;  /* 0x0000050002027812 */ /* 0x002fca00078ed803 */
[----:B------:R1:W-:Y:S02]  /*0a40*/  STS [UR7+0x8], R2 ;  /* 0x00000802ff007988 */ /* 0x0003e40008000807 */
.L_x_24:
[----:B------:R-:W-:Y:S05]  /*0a50*/  @P2 BRA `(.L_x_26) ;  /* 0x0000000000282947 */ /* 0x000fea0003800000 */
[----:B-1234-:R-:W1:Y:S02]  /*0a60*/  LDS R2, [UR7+0x8] ;  /* 0x00000807ff027984 */ /* 0x01ee640008000800 */
[----:B-1----:R-:W-:-:S05]  /*0a70*/  LOP3.LUT R2, R2, 0x1800, RZ, 0xb8, !PT ;  /* 0x0000180002027812 */ /* 0x002fca00078eb8ff */
[----:B------:R2:W-:Y:S02]  /*0a80*/  STS [UR7+0x8], R2 ;  /* 0x00000802ff007988 */ /* 0x0005e40008000807 */
.L_x_25:
[----:B------:R-:W-:Y:S05]  /*0a90*/  @P2 BREAK B1 ;  /* 0x0000000000012942 */ /* 0x000fea0003800000 */
[----:B------:R-:W-:Y:S05]  /*0aa0*/  @P2 BRA `(.L_x_27) ;  /* 0x0000000000242947 */ /* 0x000fea0003800000 */
[----:B-12---:R-:W1:Y:S01]  /*0ab0*/  LDS R2, [UR7+0x8] ;  /* 0x00000807ff027984 */ /* 0x006e620008000800 */
[----:B------:R-:W-:-:S05]  /*0ac0*/  IMAD.MOV.U32 R3, RZ, RZ, 0x6000 ;  /* 0x00006000ff037424 */ /* 0x000fca00078e00ff */
[----:B-1----:R-:W-:-:S04]  /*0ad0*/  LOP3.LUT R2, R2, 0x6000, R3, 0xd8, !PT ;  /* 0x0000600002027812 */ /* 0x002fc800078ed803 */
[----:B------:R-:W-:-:S05]  /*0ae0*/  LOP3.LUT R2, R2, 0x400000, RZ, 0xb8, !PT ;  /* 0x0040000002027812 */ /* 0x000fca00078eb8ff */
[----:B------:R1:W-:Y:S02]  /*0af0*/  STS [UR7+0x8], R2 ;  /* 0x00000802ff007988 */ /* 0x0003e40008000807 */
.L_x_26:
[----:B------:R-:W-:Y:S05]  /*0b00*/  BSYNC B1 ;  /* 0x0000000000017941 */ /* 0x000fea0003800000 */
.L_x_23:
[----:B-1234-:R-:W1:Y:S02]  /*0b10*/  @!P2 LDS R2, [UR7+0x8] ;  /* 0x00000807ff02a984 */ /* 0x01ee640008000800 */
[----:B-1----:R-:W-:-:S05]  /*0b20*/  @!P2 LOP3.LUT R2, R2, 0x8000, RZ, 0xb8, !PT ;  /* 0x000080000202a812 */ /* 0x002fca00078eb8ff */
[----:B------:R3:W-:Y:S02]  /*0b30*/  @!P2 STS [UR7+0x8], R2 ;  /* 0x00000802ff00a988 */ /* 0x0007e40008000807 */
.L_x_27:
[----:B------:R-:W-:Y:S05]  /*0b40*/  BSYNC B2 ;  /* 0x0000000000027941 */ /* 0x000fea0003800000 */
.L_x_22:
[----:B------:R-:W-:Y:S05]  /*0b50*/  WARPSYNC.ALL ;  /* 0x0000000000007948 */ /* 0x000fea0003800000 */
[----:B------:R-:W-:-:S04]  /*0b60*/  UIADD3 UR19, UR4, 0x80, URZ ;  /* 0x0000008004137890 */ /* 0x000fc8000fffe03f */
[----:B------:R-:W-:-:S04]  /*0b70*/  UIADD3 UR18, UP0, UR19, UR20, URZ ;  /* 0x0000001413127290 */ /* 0x000fc8000ff1e03f */
[----:B------:R-:W-:Y:S01]  /*0b80*/  ULEA.HI.X.SX32 UR19, UR19, UR21, 0x1, UP0 ;  /* 0x0000001513137291 */ /* 0x000fe200080f0e3f */
[----:B------:R-:W-:Y:S11]  /*0b90*/  @P0 BRA `(.L_x_28) ;  /* 0x0000000000280947 */ /* 0x000ff60003800000 */
[----:B-123--:R-:W1:Y:S01]  /*0ba0*/  S2R R2, SR_LANEID ;  /* 0x0000000000027919 */ /* 0x00ee620000000000 */
[----:B------:R-:W-:Y:S05]  /*0bb0*/  WARPSYNC.ALL ;  /* 0x0000000000007948 */ /* 0x000fea0003800000 */
[----:B-1----:R-:W-:-:S05]  /*0bc0*/  IMAD.SHL.U32 R8, R2, 0x4, RZ ;  /* 0x0000000402087824 */ /* 0x002fca00078e00ff */
[----:B------:R-:W1:Y:S01]  /*0bd0*/  LDS R7, [R8+UR7] ;  /* 0x0000000708077984 */ /* 0x000e620008000800 */
[----:B------:R-:W-:-:S05]  /*0be0*/  IADD3 R2, P1, R8, UR18, RZ ;  /* 0x0000001208027c10 */ /* 0x000fca000ff3e0ff */
[----:B------:R-:W-:-:S05]  /*0bf0*/  IMAD.X R3, RZ, RZ, UR19, P1 ;  /* 0x00000013ff037e24 */ /* 0x000fca00088e06ff */
[----:B-1----:R4:W2:Y:S01]  /*0c00*/  ATOMG.E.EXCH.STRONG.GPU PT, RZ, [R2], R7 ;  /* 0x0000000702ff73a8 */ /* 0x0028a200041ee100 */
[----:B------:R-:W-:-:S04]  /*0c10*/  DEPBAR {5,4,3,2,1,0} ;  /* 0x0000003f0000791a */ /* 0x000fc80000000000 */
[----:B------:R4:W-:Y:S01]  /*0c20*/  UTMACCTL.IV [UR18] ;  /* 0x00000000120079b9 */ /* 0x0009e20008000000 */
[----:B------:R-:W-:Y:S01]  /*0c30*/  NOP ;  /* 0x0000000000007918 */ /* 0x000fe20000000000 */
.L_x_28:
[----:B------:R-:W-:Y:S05]  /*0c40*/  @P0 BRA `(.L_x_29) ;  /* 0x00000000000c0947 */ /* 0x000fea0003800000 */
[----:B------:R0:W-:Y:S01]  /*0c50*/  UTMACMDFLUSH ;  /* 0x00000000000079b7 */ /* 0x0001e20000000000 */
[----:B------:R-:W-:Y:S05]  /*0c60*/  @P0 BRA `(.L_x_29) ;  /* 0x0000000000040947 */ /* 0x000fea0003800000 */
[----:B------:R-:W-:-:S04]  /*0c70*/  DEPBAR.LE SB0, 0x0 ;  /* 0x000080000000791a */ /* 0x000fc80000000000 */
.L_x_29:
[----:B------:R-:W-:Y:S05]  /*0c80*/  WARPSYNC.ALL ;  /* 0x0000000000007948 */ /* 0x000fea0003800000 */
[----:B--2---:R-:W-:Y:S06]  /*0c90*/  BAR.SYNC.DEFER_BLOCKING 0x0 ;  /* 0x0000000000007b1d */ /* 0x004fec0000010000 */
[----:B------:R-:W-:Y:S02]  /*0ca0*/  BSSY B2, `(.L_x_30) ;  /* 0x000000b000027945 */ /* 0x000fe40003800000 */
[----:B------:R-:W-:Y:S06]  /*0cb0*/  BAR.SYNC.DEFER_BLOCKING 0x0 ;  /* 0x0000000000007b1d */ /* 0x000fec0000010000 */
[----:B------:R2:W-:Y:S01]  /*0cc0*/  @!P0 STS [R14], RZ ;  /* 0x000000ff0e008388 */ /* 0x0005e20000000800 */
[----:B------:R-:W-:Y:S01]  /*0cd0*/  NOP ;  /* 0x0000000000007918 */ /* 0x000fe20000000000 */
[----:B------:R-:W-:Y:S05]  /*0ce0*/  @P2 BRA `(.L_x_31) ;  /* 0x0000000000182947 */ /* 0x000fea0003800000 */
[----:B-1-34-:R-:W1:Y:S01]  /*0cf0*/  LDS R2, [UR7+0x8] ;  /* 0x00000807ff027984 */ /* 0x01ae620008000800 */
[----:B------:R-:W3:Y:S01]  /*0d00*/  LDC.64 R8, c[0x0][0x220] ;  /* 0x00008800ff087b82 */ /* 0x000ee20000000a00 */
[----:B------:R-:W-:Y:S02]  /*0d10*/  IMAD.MOV.U32 R3, RZ, RZ, 0x70 ;  /* 0x00000070ff037424 */ /* 0x000fe400078e00ff */
[----:B---3--:R3:W-:Y:S03]  /*0d20*/  STS.64 [UR7], R8 ;  /* 0x00000008ff007988 */ /* 0x0087e60008000a07 */
[----:B-1----:R-:W-:-:S05]  /*0d30*/  LOP3.LUT R2, R2, 0x10, R3, 0xd8, !PT ;  /* 0x0000001002027812 */ /* 0x002fca00078ed803 */
[----:B------:R3:W-:Y:S02]  /*0d40*/  STS [UR7+0x8], R2 ;  /* 0x00000802ff007988 */ /* 0x0007e40008000807 */
.L_x_31:
[----:B----4-:R-:W-:Y:S05]  /*0d50*/  BSYNC B2 ;  /* 0x0000000000027941 */ /* 0x010fea0003800000 */
.L_x_30:
[----:B------:R-:W-:Y:S04]  /*0d60*/  BSSY B3, `(.L_x_32) ;  /* 0x0000011000037945 */ /* 0x000fe80003800000 */
[----:B------:R-:W-:Y:S04]  /*0d70*/  BSSY B2, `(.L_x_33) ;  /* 0x000000e000027945 */ /* 0x000fe80003800000 */
[----:B------:R-:W-:Y:S05]  /*0d80*/  @P2 BRA `(.L_x_34) ;  /* 0x0000000000242947 */ /* 0x000fea0003800000 */
[----:B-1-3--:R-:W1:Y:S01]  /*0d90*/  LDS R2, [UR7+0x34] ;  /* 0x00003407ff027984 */ /* 0x00ae620008000800 */
[----:B------:R-:W-:-:S05]  /*0da0*/  IMAD.MOV.U32 R3, RZ, RZ, 0x3f000000 ;  /* 0x3f000000ff037424 */ /* 0x000fca00078e00ff */
[----:B-1----:R-:W-:-:S05]  /*0db0*/  LOP3.LUT R2, R2, 0xff000000, R3, 0xb8, !PT ;  /* 0xff00000002027812 */ /* 0x002fca00078eb803 */
[----:B------:R1:W-:Y:S01]  /*0dc0*/  STS [UR7+0x34], R2 ;  /* 0x00003402ff007988 */ /* 0x0003e20008000807 */
[----:B------:R-:W-:Y:S05]  /*0dd0*/  @P2 BRA `(.L_x_35) ;  /* 0x00000000001c2947 */ /* 0x000fea0003800000 */
[----:B-1----:R-:W1:Y:S01]  /*0de0*/  LDS R2, [UR7+0x38] ;  /* 0x00003807ff027984 */ /* 0x002e620008000800 */
[----:B------:R-:W-:-:S05]  /*0df0*/  IMAD.MOV.U32 R3, RZ, RZ, 0x3f ;  /* 0x0000003fff037424 */ /* 0x000fca00078e00ff */
[----:B-1----:R-:W-:-:S05]  /*0e00*/  LOP3.LUT R2, R2, 0xff, R3, 0xb8, !PT ;  /* 0x000000ff02027812 */ /* 0x002fca00078eb803 */
[----:B------:R4:W-:Y:S02]  /*0e10*/  STS [UR7+0x38], R2 ;  /* 0x00003802ff007988 */ /* 0x0009e40008000807 */
.L_x_34:
[----:B------:R-:W-:Y:S05]  /*0e20*/  @P2 BREAK B2 ;  /* 0x0000000000022942 */ /* 0x000fea0003800000 */
[----:B------:R-:W-:Y:S05]  /*0e30*/  @P2 BRA `(.L_x_36) ;  /* 0x00000000000c2947 */ /* 0x000fea0003800000 */
[----:B------:R1:W-:Y:S02]  /*0e40*/  STS [UR7+0x20], R5 ;  /* 0x00002005ff007988 */ /* 0x0003e40008000807 */
.L_x_35:
[----:B------:R-:W-:Y:S05]  /*0e50*/  BSYNC B2 ;  /* 0x0000000000027941 */ /* 0x000fea0003800000 */
.L_x_33:
[----:B------:R1:W-:Y:S02]  /*0e60*/  @!P2 STS [UR7+0x24], R4 ;  /* 0x00002404ff00a988 */ /* 0x0003e40008000807 */
.L_x_36:
[----:B------:R-:W-:Y:S05]  /*0e70*/  BSYNC B3 ;  /* 0x0000000000037941 */ /* 0x000fea0003800000 */
.L_x_32:
[----:B------:R-:W-:Y:S05]  /*0e80*/  WARPSYNC.ALL ;  /* 0x0000000000007948 */ /* 0x000fea0003800000 */
[----:B------:R-:W-:Y:S04]  /*0e90*/  BSSY B3, `(.L_x_37) ;  /* 0x000000e000037945 */ /* 0x000fe80003800000 */
[----:B------:R-:W-:Y:S05]  /*0ea0*/  @P2 BRA `(.L_x_38) ;  /* 0x0000000000302947 */ /* 0x000fea0003800000 */
[----:B------:R-:W5:Y:S01]  /*0eb0*/  LDS R3, [UR7+0x34] ;  /* 0x00003407ff037984 */ /* 0x000f620008000800 */
[----:B-1----:R-:W1:Y:S03]  /*0ec0*/  LDC.64 R4, c[0x0][0x248] ;  /* 0x00009200ff047b82 */ /* 0x002e660000000a00 */
[----:B---34-:R-:W3:Y:S01]  /*0ed0*/  LDS R2, [UR7+0x1c] ;  /* 0x00001c07ff027984 */ /* 0x018ee20008000800 */
[C---:B-1----:R-:W-:Y:S01]  /*0ee0*/  SHF.L.U64.HI R5, R4.reuse, 0x1, R5 ;  /* 0x0000000104057819 */ /* 0x042fe20000010205 */
[----:B------:R-:W-:-:S03]  /*0ef0*/  IMAD.SHL.U32 R4, R4, 0x2, RZ ;  /* 0x0000000204047824 */ /* 0x000fc600078e00ff */
[--C-:B------:R-:W-:Y:S02]  /*0f00*/  SHF.R.U32.HI R7, RZ, 0x4, R5.reuse ;  /* 0x00000004ff077819 */ /* 0x100fe40000011605 */
[----:B------:R-:W-:-:S05]  /*0f10*/  SHF.R.U64 R4, R4, 0x4, R5 ;  /* 0x0000000404047819 */ /* 0x000fca0000001205 */
[----:B------:R1:W-:Y:S01]  /*0f20*/  STS [UR7+0xc], R4 ;  /* 0x00000c04ff007988 */ /* 0x0003e20008000807 */
[----:B-----5:R-:W-:Y:S02]  /*0f30*/  LOP3.LUT R3, R3, 0x7, RZ, 0xb8, !PT ;  /* 0x0000000703037812 */ /* 0x020fe400078eb8ff */
[----:B---3--:R-:W-:-:S03]  /*0f40*/  LOP3.LUT R2, R2, 0xf, R7, 0xb8, !PT ;  /* 0x0000000f02027812 */ /* 0x008fc600078eb807 */
[----:B------:R1:W-:Y:S04]  /*0f50*/  STS [UR7+0x34], R3 ;  /* 0x00003403ff007988 */ /* 0x0003e80008000807 */
[----:B------:R1:W-:Y:S02]  /*0f60*/  STS [UR7+0x1c], R2 ;  /* 0x00001c02ff007988 */ /* 0x0003e40008000807 */
.L_x_38:
[----:B------:R-:W-:Y:S05]  /*0f70*/  BSYNC B3 ;  /* 0x0000000000037941 */ /* 0x000fea0003800000 */
.L_x_37:
[----:B------:R-:W-:Y:S04]  /*0f80*/  BSSY B3, `(.L_x_39) ;  /* 0x000001a000037945 */ /* 0x000fe80003800000 */
[----:B------:R-:W-:Y:S04]  /*0f90*/  BSSY B4, `(.L_x_40) ;  /* 0x0000015000047945 */ /* 0x000fe80003800000 */
[----:B------:R-:W-:Y:S05]  /*0fa0*/  @P2 BRA `(.L_x_41) ;  /* 0x0000000000202947 */ /* 0x000fea0003800000 */
[----:B-1-34-:R-:W1:Y:S02]  /*0fb0*/  LDS R2, [UR7+0x34] ;  /* 0x00003407ff027984 */ /* 0x01ae640008000800 */
[----:B-1----:R-:W-:-:S05]  /*0fc0*/  LOP3.LUT R2, R2, 0x38, RZ, 0xb8, !PT ;  /* 0x0000003802027812 */ /* 0x002fca00078eb8ff */
[----:B------:R1:W-:Y:S01]  /*0fd0*/  STS [UR7+0x34], R2 ;  /* 0x00003402ff007988 */ /* 0x0003e20008000807 */
[----:B------:R-:W-:Y:S05]  /*0fe0*/  @P2 BRA `(.L_x_42) ;  /* 0x0000000000202947 */ /* 0x000fea0003800000 */
[----:B-1----:R-:W1:Y:S01]  /*0ff0*/  LDS R2, [UR7+0x8] ;  /* 0x00000807ff027984 */ /* 0x002e620008000800 */
[----:B------:R-:W-:-:S05]  /*1000*/  IMAD.MOV.U32 R3, RZ, RZ, 0x780 ;  /* 0x00000780ff037424 */ /* 0x000fca00078e00ff */
[----:B-1----:R-:W-:-:S05]  /*1010*/  LOP3.LUT R2, R2, 0x500, R3, 0xd8, !PT ;  /* 0x0000050002027812 */ /* 0x002fca00078ed803 */
[----:B------:R1:W-:Y:S02]  /*1020*/  STS [UR7+0x8], R2 ;  /* 0x00000802ff007988 */ /* 0x0003e40008000807 */
.L_x_41:
[----:B------:R-:W-:Y:S05]  /*1030*/  @P2 BRA `(.L_x_43) ;  /* 0x0000000000282947 */ /* 0x000fea0003800000 */
[----:B-1-34-:R-:W1:Y:S02]  /*1040*/  LDS R2, [UR7+0x8] ;  /* 0x00000807ff027984 */ /* 0x01ae640008000800 */
[----:B-1----:R-:W-:-:S05]  /*1050*/  LOP3.LUT R2, R2, 0x1800, RZ, 0xb8, !PT ;  /* 0x0000180002027812 */ /* 0x002fca00078eb8ff */
[----:B------:R3:W-:Y:S02]  /*1060*/  STS [UR7+0x8], R2 ;  /* 0x00000802ff007988 */ /* 0x0007e40008000807 */
.L_x_42:
[----:B------:R-:W-:Y:S05]  /*1070*/  @P2 BREAK B4 ;  /* 0x0000000000042942 */ /* 0x000fea0003800000 */
[----:B------:R-:W-:Y:S05]  /*1080*/  @P2 BRA `(.L_x_44) ;  /* 0x0000000000242947 */ /* 0x000fea0003800000 */
[----:B-1-3--:R-:W1:Y:S01]  /*1090*/  LDS R2, [UR7+0x8] ;  /* 0x00000807ff027984 */ /* 0x00ae620008000800 */
[----:B------:R-:W-:-:S05]  /*10a0*/  IMAD.MOV.U32 R3, RZ, RZ, 0x6000 ;  /* 0x00006000ff037424 */ /* 0x000fca00078e00ff */
[----:B-1----:R-:W-:-:S04]  /*10b0*/  LOP3.LUT R2, R2, 0x6000, R3, 0xd8, !PT ;  /* 0x0000600002027812 */ /* 0x002fc800078ed803 */
[----:B------:R-:W-:-:S05]  /*10c0*/  LOP3.LUT R2, R2, 0x400000, RZ, 0xb8, !PT ;  /* 0x0040000002027812 */ /* 0x000fca00078eb8ff */
[----:B------:R1:W-:Y:S02]  /*10d0*/  STS [UR7+0x8], R2 ;  /* 0x00000802ff007988 */ /* 0x0003e40008000807 */
.L_x_43:
[----:B------:R-:W-:Y:S05]  /*10e0*/  BSYNC B4 ;  /* 0x0000000000047941 */ /* 0x000fea0003800000 */
.L_x_40:
[----:B-1-34-:R-:W1:Y:S02]  /*10f0*/  @!P2 LDS R2, [UR7+0x8] ;  /* 0x00000807ff02a984 */ /* 0x01ae640008000800 */
[----:B-1----:R-:W-:-:S05]  /*1100*/  @!P2 LOP3.LUT R2, R2, 0x8000, RZ, 0xb8, !PT ;  /* 0x000080000202a812 */ /* 0x002fca00078eb8ff */
[----:B------:R4:W-:Y:S02]  /*1110*/  @!P2 STS [UR7+0x8], R2 ;  /* 0x00000802ff00a988 */ /* 0x0009e40008000807 */
.L_x_44:
[----:B------:R-:W-:Y:S05]  /*1120*/  BSYNC B3 ;  /* 0x0000000000037941 */ /* 0x000fea0003800000 */
.L_x_39:
[----:B------:R-:W-:Y:S05]  /*1130*/  WARPSYNC.ALL ;  /* 0x0000000000007948 */ /* 0x000fea0003800000 */
[----:B------:R-:W-:Y:S01]  /*1140*/  UIADD3 UR4, UR4, 0x100, URZ ;  /* 0x0000010004047890 */ /* 0x000fe2000fffe03f */
[----:B------:R-:W-:Y:S01]  /*1150*/  ISETP.GE.AND P1, PT, R15, 0x1, PT ;  /* 0x000000010f00780c */ /* 0x000fe20003f26270 */
[----:B------:R-:W-:Y:S01]  /*1160*/  IMAD.MOV.U32 R24, RZ, RZ, RZ ;  /* 0x000000ffff187224 */ /* 0x000fe200078e00ff */
[----:B------:R-:W-:Y:S01]  /*1170*/  SHF.R.U32.HI R7, RZ, 0x5, R0 ;  /* 0x00000005ff077819 */ /* 0x000fe20000011600 */
[----:B------:R-:W-:-:S04]  /*1180*/  UIADD3 UR20, UP0, UR4, UR20, URZ ;  /* 0x0000001404147290 */ /* 0x000fc8000ff1e03f */
[----:B------:R-:W-:Y:S01]  /*1190*/  ULEA.HI.X.SX32 UR21, UR4, UR21, 0x1, UP0 ;  /* 0x0000001504157291 */ /* 0x000fe200080f0e3f */
[----:B------:R-:W-:Y:S11]  /*11a0*/  @P0 BRA `(.L_x_45) ;  /* 0x0000000000280947 */ /* 0x000ff60003800000 */
[----:B-1-34-:R-:W1:Y:S01]  /*11b0*/  S2R R2, SR_LANEID ;  /* 0x0000000000027919 */ /* 0x01ae620000000000 */
[----:B------:R-:W-:Y:S05]  /*11c0*/  WARPSYNC.ALL ;  /* 0x0000000000007948 */ /* 0x000fea0003800000 */
[----:B-1----:R-:W-:-:S05]  /*11d0*/  IMAD.SHL.U32 R4, R2, 0x4, RZ ;  /* 0x0000000402047824 */ /* 0x002fca00078e00ff */
[----:B------:R-:W1:Y:S01]  /*11e0*/  LDS R5, [R4+UR7] ;  /* 0x0000000704057984 */ /* 0x000e620008000800 */
[----:B------:R-:W-:-:S05]  /*11f0*/  IADD3 R2, P3, R4, UR20, RZ ;  /* 0x0000001404027c10 */ /* 0x000fca000ff7e0ff */
[----:B------:R-:W-:-:S05]  /*1200*/  IMAD.X R3, RZ, RZ, UR21, P3 ;  /* 0x00000015ff037e24 */ /* 0x000fca00098e06ff */
[----:B-1----:R1:W3:Y:S01]  /*1210*/  ATOMG.E.EXCH.STRONG.GPU PT, RZ, [R2], R5 ;  /* 0x0000000502ff73a8 */ /* 0x0022e200041ee100 */
[----:B------:R-:W-:-:S04]  /*1220*/  DEPBAR {5,4,3,2,1,0} ;  /* 0x0000003f0000791a */ /* 0x000fc80000000000 */
[----:B------:R1:W-:Y:S01]  /*1230*/  UTMACCTL.IV [UR20] ;  /* 0x00000000140079b9 */ /* 0x0003e20008000000 */
[----:B------:R-:W-:Y:S01]  /*1240*/  NOP ;  /* 0x0000000000007918 */ /* 0x000fe20000000000 */
.L_x_45:
[----:B------:R-:W-:Y:S05]  /*1250*/  @P0 BRA `(.L_x_46) ;  /* 0x00000000000c0947 */ /* 0x000fea0003800000 */
[----:B------:R0:W-:Y:S01]  /*1260*/  UTMACMDFLUSH ;  /* 0x00000000000079b7 */ /* 0x0001e20000000000 */
[----:B------:R-:W-:Y:S05]  /*1270*/  @P0 BRA `(.L_x_46) ;  /* 0x0000000000040947 */ /* 0x000fea0003800000 */
[----:B------:R-:W-:-:S04]  /*1280*/  DEPBAR.LE SB0, 0x0 ;  /* 0x000080000000791a */ /* 0x000fc80000000000 */
.L_x_46:
[----:B------:R-:W-:Y:S05]  /*1290*/  WARPSYNC.ALL ;  /* 0x0000000000007948 */ /* 0x000fea0003800000 */
[----:B---3--:R-:W-:Y:S01]  /*12a0*/  BAR.SYNC.DEFER_BLOCKING 0x0 ;  /* 0x0000000000007b1d */ /* 0x008fe20000010000 */
[----:B------:R-:W-:Y:S01]  /*12b0*/  R2UR UR22, R7 ;  /* 0x00000000071672ca */ /* 0x000fe200000e0000 */
[----:B------:R-:W-:Y:S01]  /*12c0*/  USHF.L.U32 UR23, UR32, 0x8, URZ ;  /* 0x0000000820177899 */ /* 0x000fe2000800063f */
[----:B------:R-:W-:Y:S01]  /*12d0*/  IMAD.MOV.U32 R25, RZ, RZ, RZ ;  /* 0x000000ffff197224 */ /* 0x000fe200078e00ff */
[----:B------:R-:W-:Y:S02]  /*12e0*/  CS2R R26, SRZ ;  /* 0x00000000001a7805 */ /* 0x000fe4000001ff00 */
[----:B------:R-:W-:Y:S01]  /*12f0*/  CS2R R28, SRZ ;  /* 0x00000000001c7805 */ /* 0x000fe2000001ff00 */
[----:B------:R-:W-:Y:S01]  /*1300*/  VOTEU.ALL UP0, P2 ;  /* 0x00000000003f7886 */ /* 0x000fe20001000000 */
[----:B------:R-:W-:Y:S01]  /*1310*/  UMOV UR4, 0x1 ;  /* 0x0000000100047882 */ /* 0x000fe20000000000 */
[----:B------:R-:W-:Y:S01]  /*1320*/  VOTEU.ALL UP1, P2 ;  /* 0x00000000003f7886 */ /* 0x000fe20001020000 */
[----:B------:R-:W-:Y:S01]  /*1330*/  VOTEU.ALL UP2, P2 ;  /* 0x00000000003f7886 */ /* 0x000fe20001040000 */
[----:B------:R-:W-:Y:S01]  /*1340*/  VOTEU.ALL UP3, P2 ;  /* 0x00000000003f7886 */ /* 0x000fe20001060000 */
[----:B------:R-:W-:-:S04]  /*1350*/  @!UP0 UIADD3 UR8, -UR4, 0x100000, URZ ;  /* 0x0010000004088890 */ /* 0x000fc8000fffe13f */
[----:B------:R-:W-:Y:S02]  /*1360*/  @!UP0 USHF.L.U32 UR9, UR8, 0xb, URZ ;  /* 0x0000000b08098899 */ /* 0x000fe4000800063f */
[----:B------:R-:W-:Y:S01]  /*1370*/  @!UP0 USHF.L.U32 UR8, UR8, 0x1, URZ ;  /* 0x0000000108088899 */ /* 0x000fe2000800063f */
[----:B------:R-:W-:Y:S01]  /*1380*/  CS2R R30, SRZ ;  /* 0x00000000001e7805 */ /* 0x000fe2000001ff00 */
        /* <DEDUP_REMOVED lines=12> */
[----:B------:R-:W-:Y:S01]  /*1450*/  VOTEU.ALL UP0, P2 ;  /* 0x00000000003f7886 */ /* 0x000fe20001000000 */
[----:B------:R-:W-:Y:S02]  /*1460*/  CS2R R38, SRZ ;  /* 0x0000000000267805 */ /* 0x000fe4000001ff00 */
[----:B------:R-:W-:Y:S02]  /*1470*/  CS2R R40, SRZ ;  /* 0x0000000000287805 */ /* 0x000fe4000001ff00 */
[----:B------:R-:W-:Y:S02]  /*1480*/  CS2R R42, SRZ ;  /* 0x00000000002a7805 */ /* 0x000fe4000001ff00 */
[----:B------:R-:W-:Y:S01]  /*1490*/  CS2R R44, SRZ ;  /* 0x00000000002c7805 */ /* 0x000fe2000001ff00 */
[----:B------:R-:W3:Y:S02]  /*14a0*/  FENCE.VIEW.ASYNC.S ;  /* 0x00000000000073c6 */ /* 0x000ee40000000000 */
[----:B---3--:R-:W3:Y:S02]  /*14b0*/  @!UP0 SYNCS.EXCH.64 URZ, [UR7+0x50000], UR8 ;  /* 0x05000008073f85b2 */ /* 0x008ee40008000100 */
[----:B---3--:R-:W-:Y:S01]  /*14c0*/  BAR.SYNC.DEFER_BLOCKING 0x0 ;  /* 0x0000000000007b1d */ /* 0x008fe20000010000 */
[----:B------:R-:W-:-:S02]  /*14d0*/  CS2R R46, SRZ ;  /* 0x00000000002e7805 */ /* 0x000fc4000001ff00 */
[----:B------:R-:W-:Y:S02]  /*14e0*/  CS2R R48, SRZ ;  /* 0x0000000000307805 */ /* 0x000fe4000001ff00 */
[----:B------:R-:W-:Y:S02]  /*14f0*/  CS2R R50, SRZ ;  /* 0x0000000000327805 */ /* 0x000fe4000001ff00 */
[----:B------:R-:W-:Y:S02]  /*1500*/  CS2R R52, SRZ ;  /* 0x0000000000347805 */ /* 0x000fe4000001ff00 */
[----:B------:R-:W-:Y:S02]  /*1510*/  CS2R R54, SRZ ;  /* 0x0000000000367805 */ /* 0x000fe4000001ff00 */
[----:B------:R-:W-:Y:S02]  /*1520*/  CS2R R56, SRZ ;  /* 0x0000000000387805 */ /* 0x000fe4000001ff00 */
        /* <DEDUP_REMOVED lines=14> */
[----:B------:R-:W-:Y:S01]  /*1610*/  CS2R R86, SRZ ;  /* 0x0000000000567805 */ /* 0x000fe2000001ff00 */
[----:B------:R3:W4:Y:S02]  /*1620*/  @!UP1 SYNCS.EXCH.64 URZ, [UR7+0x50008], UR10 ;  /* 0x0500080a073f95b2 */ /* 0x0007240008000100 */
[----:B----4-:R-:W-:Y:S01]  /*1630*/  BAR.SYNC.DEFER_BLOCKING 0x0 ;  /* 0x0000000000007b1d */ /* 0x010fe20000010000 */
[----:B---3--:R-:W-:-:S05]  /*1640*/  USHF.L.U32 UR11, UR33, 0x6, URZ ;  /* 0x00000006210b7899 */ /* 0x008fca000800063f */
[----:B------:R3:W4:Y:S02]  /*1650*/  @!UP2 SYNCS.EXCH.64 URZ, [UR7+0x50010], UR12 ;  /* 0x0500100c073fa5b2 */ /* 0x0007240008000100 */
[----:B----4-:R-:W-:Y:S06]  /*1660*/  BAR.SYNC.DEFER_BLOCKING 0x0 ;  /* 0x0000000000007b1d */ /* 0x010fec0000010000 */
[----:B------:R3:W4:Y:S01]  /*1670*/  @!UP3 SYNCS.EXCH.64 URZ, [UR7+0x50018], UR4 ;  /* 0x05001804073fb5b2 */ /* 0x0007220008000100 */
[----:B------:R-:W-:Y:S05]  /*1680*/  @!P1 BRA `(.L_x_47) ;  /* 0x0000000400d49947 */ /* 0x000fea0003800000 */
        /* <DEDUP_REMOVED lines=32> */
[----:B---3--:R-:W-:Y:S01]  /*1890*/  UMOV UR4, URZ ;  /* 0x0000003f00047c82 */ /* 0x008fe20008000000 */
[----:B------:R-:W-:-:S05]  /*18a0*/  UMOV UR27, URZ ;  /* 0x0000003f001b7c82 */ /* 0x000fca0008000000 */
.L_x_49:
[----:B----4-:R-:W-:Y:S01]  /*18b0*/  BAR.SYNC.DEFER_BLOCKING 0x0 ;  /* 0x0000000000007b1d */ /* 0x010fe20000010000 */
[----:B------:R-:W-:Y:S01]  /*18c0*/  ULEA UR29, UR4, UR7, 0x3 ;  /* 0x00000007041d7291 */ /* 0x000fe2000f8e183f */
[----:B-1----:R-:W-:Y:S01]  /*18d0*/  @!P2 IMAD.MOV.U32 R2, RZ, RZ, 0x14000 ;  /* 0x00014000ff02a424 */ /* 0x002fe200078e00ff */
[----:B------:R-:W-:Y:S01]  /*18e0*/  ELECT P0, URZ, PT ;  /* 0x00000000003f782f */ /* 0x000fe20003800000 */
[----:B------:R-:W-:-:S03]  /*18f0*/  ULEA UR5, UR4, UR7, 0xe ;  /* 0x0000000704057291 */ /* 0x000fc6000f8e703f */
[----:B------:R-:W-:Y:S01]  /*1900*/  ISETP.LT.U32.AND P0, PT, R6, 0x40, P0 ;  /* 0x000000400600780c */ /* 0x000fe20000701070 */
[----:B------:R-:W-:Y:S02]  /*1910*/  ULOP3.LUT UR8, UR22, 0x1, URZ, 0xc0, !UPT ;  /* 0x0000000116087892 */ /* 0x000fe4000f8ec03f */
[----:B------:R-:W-:Y:S02]  /*1920*/  UIADD3 UR6, UR5, 0x40000, URZ ;  /* 0x0004000005067890 */ /* 0x000fe4000fffe03f */
[----:B------:R-:W-:Y:S02]  /*1930*/  ULEA UR10, UR8, UR27, 0x6 ;  /* 0x0000001b080a7291 */ /* 0x000fe4000f8e303f */
[----:B------:R-:W-:Y:S01]  /*1940*/  ULEA UR8, UR8, UR6, 0xd ;  /* 0x0000000608087291 */ /* 0x000fe2000f8e683f */
[----:B------:R-:W-:Y:S01]  /*1950*/  ELECT P1, URZ, PT ;  /* 0x00000000003f782f */ /* 0x000fe20003820000 */
[----:B------:R-:W-:-:S04]  /*1960*/  ULEA UR28, UR4, UR7, 0x10 ;  /* 0x00000007041c7291 */ /* 0x000fc8000f8e803f */
[----:B------:R-:W-:Y:S01]  /*1970*/  VOTEU.ANY UP0, P0 ;  /* 0x00000000003f7886 */ /* 0x000fe20000000100 */
[----:B------:R-:W-:Y:S01]  /*1980*/  VOTEU.ANY UP2, P0 ;  /* 0x00000000003f7886 */ /* 0x000fe20000040100 */
[----:B------:R-:W-:Y:S01]  /*1990*/  ISETP.LT.U32.AND P1, PT, R6, 0x80, P1 ;  /* 0x000000800600780c */ /* 0x000fe20000f21070 */
[----:B------:R-:W-:Y:S01]  /*19a0*/  ULOP3.LUT UR26, UR22, 0x3, URZ, 0xc0, !UPT ;  /* 0x00000003161a7892 */ /* 0x000fe2000f8ec03f */
[----:B------:R1:W-:Y:S01]  /*19b0*/  @!P2 SYNCS.ARRIVE.TRANS64 RZ, [UR29+0x50000], R2 ;  /* 0x05000002ffffa9a7 */ /* 0x0003e2000800001d */
[----:B------:R-:W-:Y:S01]  /*19c0*/  @UP0 UIADD3 UR9, UR29, 0x50000, URZ ;  /* 0x000500001d090890 */ /* 0x000fe2000fffe03f */
[----:B------:R-:W-:Y:S01]  /*19d0*/  @UP0 UMOV UR12, UR16 ;  /* 0x00000010000c0c82 */ /* 0x000fe20008000000 */
[----:B------:R-:W-:Y:S01]  /*19e0*/  @UP0 UMOV UR13, UR17 ;  /* 0x00000011000d0c82 */ /* 0x000fe20008000000 */
[----:B------:R-:W-:Y:S01]  /*19f0*/  BAR.SYNC.DEFER_BLOCKING 0x0 ;  /* 0x0000000000007b1d */ /* 0x000fe20000010000 */
[----:B------:R-:W-:Y:S02]  /*1a00*/  ULEA UR24, UR26, UR28, 0xe ;  /* 0x0000001c1a187291 */ /* 0x000fe4000f8e703f */
[----:B------:R-:W-:Y:S01]  /*1a10*/  ULEA UR26, UR26, UR23, 0x6 ;  /* 0x000000171a1a7291 */ /* 0x000fe2000f8e303f */
[----:B-1----:R-:W-:-:S03]  /*1a20*/  SHF.L.U32 R2, R10, 0x1f, RZ ;  /* 0x0000001f0a027819 */ /* 0x002fc600000006ff */
[----:B------:R-:W-:Y:S01]  /*1a30*/  VOTEU.ANY UP1, P1 ;  /* 0x00000000003f7886 */ /* 0x000fe20000820100 */
[----:B------:R-:W-:-:S04]  /*1a40*/  VOTEU.ANY UP3, P1 ;  /* 0x00000000003f7886 */ /* 0x000fc80000860100 */
[----:B------:R-:W-:Y:S01]  /*1a50*/  @UP1 UIADD3 UR25, UR29, 0x50000, URZ ;  /* 0x000500001d191890 */ /* 0x000fe2000fffe03f */
[----:B------:R-:W-:Y:S01]  /*1a60*/  @UP1 UMOV UR14, UR18 ;  /* 0x00000012000e1c82 */ /* 0x000fe20008000000 */
[----:B------:R-:W-:Y:S01]  /*1a70*/  @UP1 UMOV UR15, UR19 ;  /* 0x00000013000f1c82 */ /* 0x000fe20008000000 */
[----:B------:R1:W-:Y:S01]  /*1a80*/  @UP2 UTMALDG.2D [UR8], [UR12] ;  /* 0x000000080c0025b4 */ /* 0x0003e20008008000 */
[----:B------:R3:W-:Y:S06]  /*1a90*/  MEMBAR.ALL.CTA ;  /* 0x0000000000007992 */ /* 0x0007ec0000008000 */
[----:B---3--:R-:W3:Y:S02]  /*1aa0*/  FENCE.VIEW.ASYNC.S ;  /* 0x00000000000073c6 */ /* 0x008ee40000000000 */
[----:B---3--:R-:W-:Y:S06]  /*1ab0*/  BAR.SYNC.DEFER_BLOCKING 0x0 ;  /* 0x0000000000007b1d */ /* 0x008fec0000010000 */
[----:B------:R1:W-:Y:S02]  /*1ac0*/  @UP3 UTMALDG.2D [UR24], [UR14] ;  /* 0x000000180e0035b4 */ /* 0x0003e40008008000 */
[----:B------:R-:W-:Y:S06]  /*1ad0*/  BAR.SYNC.DEFER_BLOCKING 0x0 ;  /* 0x0000000000007b1d */ /* 0x000fec0000010000 */
[----:B------:R-:W3:Y:S02]  /*1ae0*/  SYNCS.PHASECHK.TRANS64.TRYWAIT P0, [UR29+0x50000], R2 ;  /* 0x05000002ff0075a7 */ /* 0x000ee4000800015d */
[----:B-1-3--:R-:W-:Y:S05]  /*1af0*/  @!P0 BRA `(.L_x_48) ;  /* 0x0000000800008947 */ /* 0x00afea0003800000 */
.L_x_50:
[----:B------:R-:W-:Y:S01]  /*1b00*/  USHF.L.U32 UR5, UR22, 0x9, URZ ;  /* 0x0000000916057899 */ /* 0x000fe2000800063f */
[----:B------:R-:W-:Y:S02]  /*1b10*/  WARPGROUP.DEPBAR.LE gsb0, 0x0 ;  /* 0x00008000000079c5 */ /* 0x000fe40000010000 */
[----:B------:R-:W-:Y:S01]  /*1b20*/  USHF.R.U32.HI UR12, URZ, 0x4, UR6 ;  /* 0x000000043f0c7899 */ /* 0x000fe20008011606 */
[----:B------:R-:W-:Y:S01]  /*1b30*/  WARPGROUP.ARRIVE ;  /* 0x00000000000079c5 */ /* 0x000fe20000000000 */
[----:B------:R-:W-:Y:S01]  /*1b40*/  ULOP3.LUT UR5, UR5, 0x800, URZ, 0xc0, !UPT ;  /* 0x0000080005057892 */ /* 0x000fe2000f8ec03f */
[----:B------:R-:W1:Y:S01]  /*1b50*/  LDC R2, c[0x0][0x230] ;  /* 0x00008c00ff027b82 */ /* 0x000e620000000800 */
[----:B------:R-:W-:Y:S02]  /*1b60*/  USGXT.U32 UR12, UR12, 0xe ;  /* 0x0000000e0c0c789a */ /* 0x000fe40008000000 */
[----:B------:R-:W-:Y:S01]  /*1b70*/  ULEA.HI UR5, UR28, UR5, URZ, 0x1c ;  /* 0x000000051c057291 */ /* 0x000fe2000f8fe03f */
[----:B------:R-:W-:Y:S01]  /*1b80*/  UMOV UR13, 0x40000040 ;  /* 0x40000040000d7882 */ /* 0x000fe20000000000 */
[----:B------:R-:W-:-:S02]  /*1b90*/  UMOV UR15, 0x40000040 ;  /* 0x40000040000f7882 */ /* 0x000fc40000000000 */
[----:B------:R-:W-:Y:S01]  /*1ba0*/  ULOP3.LUT UR5, UR5, 0x3fff, URZ, 0xc0, !UPT ;  /* 0x00003fff05057892 */ /* 0x000fe2000f8ec03f */
[----:B------:R-:W-:Y:S01]  /*1bb0*/  UMOV UR6, URZ ;  /* 0x0000003f00067c82 */ /* 0x000fe20008000000 */
[----:B------:R-:W-:Y:S02]  /*1bc0*/  UIADD3 UR27, UR27, 0x80, URZ ;  /* 0x000000801b1b7890 */ /* 0x000fe4000fffe03f */
[----:B------:R-:W-:Y:S02]  /*1bd0*/  ULOP3.LUT UR14, UR5, 0x4000000, URZ, 0xfc, !UPT ;  /* 0x04000000050e7892 */ /* 0x000fe4000f8efc3f */
[----:B------:R-:W-:-:S07]  /*1be0*/  UIADD3 UR4, UR4, 0x1, URZ ;  /* 0x0000000104047890 */ /* 0x000fce000fffe03f */
[----:B------:R-:W-:Y:S01]  /*1bf0*/  HGMMA.64x128x16.F32.BF16 R24, gdesc[UR12].tnspB, R24 ;  /* 0x41e000000c1879f0 */ /* 0x000fe20008701818 */
[----:B------:R-:W-:Y:S02]  /*1c00*/  UIADD3 UR12, UP0, UR12, 0x2, URZ ;  /* 0x000000020c0c7890 */ /* 0x000fe4000ff1e03f */
[----:B------:R-:W-:Y:S01]  /*1c10*/  UIADD3 UR14, UP1, UR5, 0x4000080, URZ ;  /* 0x04000080050e7890 */ /* 0x000fe2000ff3e03f */
[----:B-1----:R-:W-:Y:S02]  /*1c20*/  ISETP.LE.AND P0, PT, R2, UR27, PT ;  /* 0x0000001b02007c0c */ /* 0x002fe4000bf03270 */
[----:B------:R-:W-:Y:S01]  /*1c30*/  UMOV UR5, URZ ;  /* 0x0000003f00057c82 */ /* 0x000fe20008000000 */
[----:B------:R-:W-:Y:S02]  /*1c40*/  UIADD3.X UR15, UR6, 0x40000040, URZ, UP1, !UPT ;  /* 0x40000040060f7890 */ /* 0x000fe40008ffe43f */
[----:B------:R-:W-:Y:S02]  /*1c50*/  UIADD3.X UR13, UR5, 0x40000040, URZ, UP0, !UPT ;  /* 0x40000040050d7890 */ /* 0x000fe400087fe43f */
[----:B------:R-:W-:-:S02]  /*1c60*/  UIADD3.64 UR30, UR14, 0x80, URZ ;  /* 0x000000800e1e7897 */ /* 0x000fc4000fffe03f */
[----:B------:R-:W-:Y:S02]  /*1c70*/  UIADD3.64 UR28, UR12, 0x2, URZ ;  /* 0x000000020c1c7897 */ /* 0x000fe4000fffe03f */
[----:B------:R-:W-:-:S04]  /*1c80*/  UISETP.NE.U32.AND UP0, UPT, UR4, 0x4, UPT ;  /* 0x000000040400788c */ /* 0x000fc8000bf05070 */
[----:B------:R-:W-:Y:S02]  /*1c90*/  USEL UR5, URZ, 0x1, UP0 ;  /* 0x000000013f057887 */ /* 0x000fe40008000000 */
[----:B------:R-:W-:-:S04]  /*1ca0*/  USEL UR4, UR4, URZ, UP0 ;  /* 0x0000003f04047287 */ /* 0x000fc80008000000 */
[----:B------:R-:W-:Y:S01]  /*1cb0*/  LOP3.LUT R10, R10, UR5, RZ, 0x3c, !PT ;  /* 0x000000050a0a7c12 */ /* 0x000fe2000f8e3cff */
[----:B------:R-:W-:-:S12]  /*1cc0*/  HGMMA.64x128x16.F32.BF16 R24, gdesc[UR12].tnspB, R24 ;  /* 0x41e000000c1879f0 */ /* 0x000fd80008701818 */
[----:B------:R-:W-:Y:S01]  /*1cd0*/  HGMMA.64x128x16.F32.BF16 R24, gdesc[UR28].tnspB, R24 ;  /* 0x41e000001c1879f0 */ /* 0x000fe20008701818 */
[----:B------:R-:W-:Y:S02]  /*1ce0*/  UIADD3.64 UR28, UR12, 0x4, URZ ;  /* 0x000000040c1c7897 */ /* 0x000fe4000fffe03f */
[----:B------:R-:W-:-:S09]  /*1cf0*/  UIADD3.64 UR30, UR14, 0x100, URZ ;  /* 0x000001000e1e7897 */ /* 0x000fd2000fffe03f */
        /* <DEDUP_REMOVED lines=8> */
[----:B------:R-:W-:Y:S02]  /*1d80*/  UIADD3.64 UR30, UR14, 0x280, URZ ;  /* 0x000002800e1e7897 */ /* 0x000fe4000fffe03f */
[----:B------:R-:W-:Y:S02]  /*1d90*/  UIADD3.64 UR12, UR12, 0x204, URZ ;  /* 0x000002040c0c7897 */ /* 0x000fe4000fffe03f */
[----:B------:R-:W-:-:S05]  /*1da0*/  UIADD3.64 UR14, UR14, 0x300, URZ ;  /* 0x000003000e0e7897 */ /* 0x000fca000fffe03f */
[----:B------:R-:W-:-:S12]  /*1db0*/  HGMMA.64x128x16.F32.BF16 R24, gdesc[UR28].tnspB, R24 ;  /* 0x41e000001c1879f0 */ /* 0x000fd80008701818 */
[----:B------:R-:W-:Y:S01]  /*1dc0*/  HGMMA.64x128x16.F32.BF16 R24, gdesc[UR12].tnspB, R24, gsb0 ;  /* 0x41e000000c1879f0 */ /* 0x000fe20008001818 */
[----:B------:R-:W-:Y:S05]  /*1dd0*/  @!P0 BRA `(.L_x_49) ;  /* 0xfffffff800b48947 */ /* 0x000fea000383ffff */
.L_x_47:
[----:B------:R-:W-:Y:S02]  /*1de0*/  WARPGROUP.DEPBAR.LE gsb0, 0x0 ;  /* 0x00008000000079c5 */ /* 0x000fe40000010000 */
[----:B----4-:R-:W-:Y:S01]  /*1df0*/  BAR.SYNC.DEFER_BLOCKING 0x0 ;  /* 0x0000000000007b1d */ /* 0x010fe20000010000 */
[C---:B-1----:R-:W-:Y:S01]  /*1e00*/  IMAD.SHL.U32 R2, R0.reuse, 0x80, RZ ;  /* 0x0000008000027824 */ /* 0x042fe200078e00ff */
[----:B------:R-:W-:Y:S01]  /*1e10*/  F2FP.BF16.F32.PACK_AB R24, R25, R24 ;  /* 0x000000181918723e */ /* 0x000fe200000010ff */
[----:B------:R-:W-:Y:S01]  /*1e20*/  IMAD.SHL.U32 R3, R0, 0x40, RZ ;  /* 0x0000004000037824 */ /* 0x000fe200078e00ff */
[----:B------:R-:W-:Y:S02]  /*1e30*/  F2FP.BF16.F32.PACK_AB R25, R27, R26 ;  /* 0x0000001a1b19723e */ /* 0x000fe400000010ff */
[----:B------:R-:W-:Y:S02]  /*1e40*/  ELECT P0, URZ, PT ;  /* 0x00000000003f782f */ /* 0x000fe40003800000 */
[----:B------:R-:W-:Y:S01]  /*1e50*/  LOP3.LUT R2, R2, 0x4780, RZ, 0xc0, !PT ;  /* 0x0000478002027812 */ /* 0x000fe200078ec0ff */
[----:B------:R-:W-:Y:S01]  /*1e60*/  ULOP3.LUT UR22, UR22, 0x3, URZ, 0xc0, !UPT ;  /* 0x0000000316167892 */ /* 0x000fe2000f8ec03f */
[----:B------:R-:W-:Y:S01]  /*1e70*/  F2FP.BF16.F32.PACK_AB R56, R57, R56 ;  /* 0x000000383938723e */ /* 0x000fe200000010ff */
[----:B------:R-:W-:Y:S01]  /*1e80*/  UMOV UR10, UR11 ;  /* 0x0000000b000a7c82 */ /* 0x000fe20008000000 */
[----:B------:R-:W-:Y:S01]  /*1e90*/  LOP3.LUT R4, R2, 0x1800, R3, 0xf8, !PT ;  /* 0x0000180002047812 */ /* 0x000fe200078ef803 */
[----:B------:R-:W-:Y:S01]  /*1ea0*/  IMAD.SHL.U32 R2, R0, 0x10, RZ ;  /* 0x0000001000027824 */ /* 0x000fe200078e00ff */
[----:B------:R-:W-:Y:S01]  /*1eb0*/  F2FP.BF16.F32.PACK_AB R26, R29, R28 ;  /* 0x0000001c1d1a723e */ /* 0x000fe200000010ff */
[----:B------:R-:W-:Y:S01]  /*1ec0*/  ULEA UR8, UR22, UR7, 0xd ;  /* 0x0000000716087291 */ /* 0x000fe2000f8e683f */
[----:B------:R-:W-:Y:S01]  /*1ed0*/  F2FP.BF16.F32.PACK_AB R27, R31, R30 ;  /* 0x0000001e1f1b723e */ /* 0x000fe200000010ff */
[----:B------:R-:W-:Y:S01]  /*1ee0*/  ULEA UR9, UR22, UR23, 0x6 ;  /* 0x0000001716097291 */ /* 0x000fe2000f8e303f */
[----:B------:R-:W-:-:S02]  /*1ef0*/  LOP3.LUT R3, R2, 0x70, RZ, 0xc0, !PT ;  /* 0x0000007002037812 */ /* 0x000fc400078ec0ff */
[----:B------:R-:W-:Y:S02]  /*1f00*/  F2FP.BF16.F32.PACK_AB R32, R33, R32 ;  /* 0x000000202120723e */ /* 0x000fe400000010ff */
[----:B------:R-:W-:Y:S02]  /*1f10*/  LOP3.LUT R3, R3, 0x10, R0, 0x78, !PT ;  /* 0x0000001003037812 */ /* 0x000fe400078e7800 */
[----:B------:R-:W-:Y:S01]  /*1f20*/  F2FP.BF16.F32.PACK_AB R57, R59, R58 ;  /* 0x0000003a3b39723e */ /* 0x000fe200000010ff */
[----:B------:R-:W1:Y:S02]  /*1f30*/  @!P2 SYNCS.CCTL.IV [UR7+0x50000] ;  /* 0x05000000ff00a9b1 */ /* 0x000e640008000007 */
[----:B-1----:R-:W-:Y:S01]  /*1f40*/  BAR.SYNC.DEFER_BLOCKING 0x0 ;  /* 0x0000000000007b1d */ /* 0x002fe20000010000 */
[----:B------:R-:W-:Y:S02]  /*1f50*/  LOP3.LUT R3, R4, R3, RZ, 0xfc, !PT ;  /* 0x0000000304037212 */ /* 0x000fe400078efcff */
[----:B------:R-:W-:-:S02]  /*1f60*/  F2FP.BF16.F32.PACK_AB R33, R35, R34 ;  /* 0x000000222321723e */ /* 0x000fc400000010ff */
[C---:B------:R-:W-:Y:S01]  /*1f70*/  LOP3.LUT R2, R3.reuse, 0x20, RZ, 0x3c, !PT ;  /* 0x0000002003027812 */ /* 0x040fe200078e3cff */
[C---:B------:R-:W-:Y:S01]  /*1f80*/  VIADD R0, R3.reuse, UR7 ;  /* 0x0000000703007c36 */ /* 0x040fe20008000000 */
[----:B------:R-:W-:Y:S02]  /*1f90*/  LOP3.LUT R4, R3, 0x40, RZ, 0x3c, !PT ;  /* 0x0000004003047812 */ /* 0x000fe400078e3cff */
[----:B------:R-:W-:Y:S01]  /*1fa0*/  F2FP.BF16.F32.PACK_AB R58, R61, R60 ;  /* 0x0000003c3d3a723e */ /* 0x000fe200000010ff */
[----:B------:R-:W-:Y:S01]  /*1fb0*/  VIADD R2, R2, UR7 ;  /* 0x0000000702027c36 */ /* 0x000fe20008000000 */
[----:B------:R-:W-:Y:S01]  /*1fc0*/  F2FP.BF16.F32.PACK_AB R59, R63, R62 ;  /* 0x0000003e3f3b723e */ /* 0x000fe200000010ff */
[----:B------:R-:W-:Y:S01]  /*1fd0*/  VIADD R4, R4, UR7 ;  /* 0x0000000704047c36 */ /* 0x000fe20008000000 */
[----:B------:R-:W-:Y:S02]  /*1fe0*/  F2FP.BF16.F32.PACK_AB R64, R65, R64 ;  /* 0x000000404140723e */ /* 0x000fe400000010ff */
[----:B------:R-:W-:-:S02]  /*1ff0*/  LOP3.LUT R3, R3, 0x60, RZ, 0x3c, !PT ;  /* 0x0000006003037812 */ /* 0x000fc400078e3cff */
[----:B------:R-:W-:Y:S02]  /*2000*/  F2FP.BF16.F32.PACK_AB R34, R37, R36 ;  /* 0x000000242522723e */ /* 0x000fe400000010ff */
[----:B------:R-:W-:Y:S01]  /*2010*/  F2FP.BF16.F32.PACK_AB R35, R39, R38 ;  /* 0x000000262723723e */ /* 0x000fe200000010ff */
[----:B------:R-:W-:Y:S01]  /*2020*/  VIADD R3, R3, UR7 ;  /* 0x0000000703037c36 */ /* 0x000fe20008000000 */
[----:B------:R-:W-:Y:S02]  /*2030*/  F2FP.BF16.F32.PACK_AB R40, R41, R40 ;  /* 0x000000282928723e */ /* 0x000fe400000010ff */
[----:B------:R-:W-:Y:S01]  /*2040*/  F2FP.BF16.F32.PACK_AB R65, R67, R66 ;  /* 0x000000424341723e */ /* 0x000fe200000010ff */
[----:B------:R-:W1:Y:S02]  /*2050*/  @!P2 SYNCS.CCTL.IV [UR7+0x50008] ;  /* 0x05000800ff00a9b1 */ /* 0x000e640008000007 */
[----:B-1----:R-:W-:Y:S01]  /*2060*/  BAR.SYNC.DEFER_BLOCKING 0x0 ;  /* 0x0000000000007b1d */ /* 0x002fe20000010000 */
[----:B------:R-:W-:-:S02]  /*2070*/  F2FP.BF16.F32.PACK_AB R41, R43, R42 ;  /* 0x0000002a2b29723e */ /* 0x000fc400000010ff */
[----:B------:R-:W-:Y:S02]  /*2080*/  F2FP.BF16.F32.PACK_AB R66, R69, R68 ;  /* 0x000000444542723e */ /* 0x000fe400000010ff */
[----:B------:R-:W-:Y:S02]  /*2090*/  F2FP.BF16.F32.PACK_AB R67, R71, R70 ;  /* 0x000000464743723e */ /* 0x000fe400000010ff */
[----:B------:R-:W-:Y:S02]  /*20a0*/  F2FP.BF16.F32.PACK_AB R72, R73, R72 ;  /* 0x000000484948723e */ /* 0x000fe400000010ff */
[----:B------:R-:W-:Y:S02]  /*20b0*/  F2FP.BF16.F32.PACK_AB R42, R45, R44 ;  /* 0x0000002c2d2a723e */ /* 0x000fe400000010ff */
[----:B------:R-:W-:Y:S02]  /*20c0*/  F2FP.BF16.F32.PACK_AB R43, R47, R46 ;  /* 0x0000002e2f2b723e */ /* 0x000fe400000010ff */
[----:B------:R-:W-:-:S02]  /*20d0*/  F2FP.BF16.F32.PACK_AB R48, R49, R48 ;  /* 0x000000303130723e */ /* 0x000fc400000010ff */
[----:B------:R-:W-:Y:S02]  /*20e0*/  F2FP.BF16.F32.PACK_AB R73, R75, R74 ;  /* 0x0000004a4b49723e */ /* 0x000fe400000010ff */
[----:B------:R-:W-:Y:S02]  /*20f0*/  F2FP.BF16.F32.PACK_AB R49, R51, R50 ;  /* 0x000000323331723e */ /* 0x000fe400000010ff */
[----:B------:R-:W-:Y:S02]  /*2100*/  F2FP.BF16.F32.PACK_AB R74, R77, R76 ;  /* 0x0000004c4d4a723e */ /* 0x000fe400000010ff */
        /* <DEDUP_REMOVED lines=9> */
[----:B------:R-:W-:Y:S01]  /*21a0*/  ISETP.LT.U32.AND P0, PT, R6, 0x80, P0 ;  /* 0x000000800600780c */ /* 0x000fe20000701070 */
[----:B------:R-:W1:Y:S02]  /*21b0*/  @!P2 SYNCS.CCTL.IV [UR7+0x50018] ;  /* 0x05001800ff00a9b1 */ /* 0x000e640008000007 */
[----:B-1----:R-:W-:Y:S10]  /*21c0*/  STSM.16.M88.4 [R0], R24 ;  /* 0x0000001800007844 */ /* 0x002ff40000000200 */
[----:B------:R-:W-:Y:S01]  /*21d0*/  VOTEU.ANY UP0, P0 ;  /* 0x00000000003f7886 */ /* 0x000fe20000000100 */
[----:B------:R-:W-:Y:S01]  /*21e0*/  VOTEU.ANY UP1, P0 ;  /* 0x00000000003f7886 */ /* 0x000fe20000020100 */
[----:B------:R-:W-:Y:S03]  /*21f0*/  STSM.16.M88.4 [R0+0x2000], R56 ;  /* 0x0020003800007844 */ /* 0x000fe60000000200 */
[----:B---3--:R-:W-:Y:S01]  /*2200*/  @UP0 UMOV UR4, UR20 ;  /* 0x0000001400040c82 */ /* 0x008fe20008000000 */
[----:B------:R-:W-:Y:S01]  /*2210*/  @UP0 UMOV UR5, UR21 ;  /* 0x0000001500050c82 */ /* 0x000fe20008000000 */
[----:B------:R-:W-:Y:S04]  /*2220*/  STSM.16.M88.4 [R2], R32 ;  /* 0x0000002002007844 */ /* 0x000fe80000000200 */
[----:B------:R-:W-:Y:S04]  /*2230*/  STSM.16.M88.4 [R2+0x2000], R64 ;  /* 0x0020004002007844 */ /* 0x000fe80000000200 */
[----:B------:R-:W-:Y:S04]  /*2240*/  STSM.16.M88.4 [R4], R40 ;  /* 0x0000002804007844 */ /* 0x000fe80000000200 */
[----:B------:R-:W-:Y:S04]  /*2250*/  STSM.16.M88.4 [R4+0x2000], R72 ;  /* 0x0020004804007844 */ /* 0x000fe80000000200 */
[----:B------:R-:W-:Y:S04]  /*2260*/  STSM.16.M88.4 [R3], R48 ;  /* 0x0000003003007844 */ /* 0x000fe80000000200 */
[----:B------:R-:W-:Y:S01]  /*2270*/  STSM.16.M88.4 [R3+0x2000], R80 ;  /* 0x0020005003007844 */ /* 0x000fe20000000200 */
[----:B------:R1:W-:Y:S06]  /*2280*/  MEMBAR.ALL.CTA ;  /* 0x0000000000007992 */ /* 0x0003ec0000008000 */
[----:B-1----:R-:W1:Y:S02]  /*2290*/  FENCE.VIEW.ASYNC.S ;  /* 0x00000000000073c6 */ /* 0x002e640000000000 */
[----:B-1----:R-:W-:Y:S06]  /*22a0*/  BAR.SYNC.DEFER_BLOCKING 0x0 ;  /* 0x0000000000007b1d */ /* 0x002fec0000010000 */
[----:B------:R1:W-:Y:S01]  /*22b0*/  @UP1 UTMASTG.2D [UR8], [UR4] ;  /* 0x00000008040013b5 */ /* 0x0003e20008008000 */
[----:B------:R0:W-:Y:S01]  /*22c0*/  UTMACMDFLUSH ;  /* 0x00000000000079b7 */ /* 0x0001e20000000000 */
[----:B------:R-:W-:-:S04]  /*22d0*/  DEPBAR.LE SB0, 0x0 ;  /* 0x000080000000791a */ /* 0x000fc80000000000 */
[----:B------:R-:W-:Y:S06]  /*22e0*/  BAR.SYNC.DEFER_BLOCKING 0x0 ;  /* 0x0000000000007b1d */ /* 0x000fec0000010000 */
[----:B-1----:R-:W-:Y:S05]  /*22f0*/  EXIT ;  /* 0x000000000000794d */ /* 0x002fea0003800000 */
.L_x_48:
[----:B------:R-:W1:Y:S02]  /*2300*/  SYNCS.PHASECHK.TRANS64.TRYWAIT P0, [UR29+0x50000], R2 ;  /* 0x05000002ff0075a7 */ /* 0x000e64000800015d */
[----:B-1----:R-:W-:Y:S05]  /*2310*/  @!P0 BRA `(.L_x_48) ;  /* 0xfffffffc00f88947 */ /* 0x002fea000383ffff */
[----:B------:R-:W-:Y:S05]  /*2320*/  BRA `(.L_x_50) ;  /* 0xfffffff400f47947 */ /* 0x000fea000383ffff */
.L_x_51:
[----:B------:R-:W-:-:S00]  /*2330*/  BRA `(.L_x_51) ;  /* 0xfffffffc00fc7947 */ /* 0x000fc0000383ffff */
[----:B------:R-:W-:-:S00]  /*2340*/  NOP ;  /* 0x0000000000007918 */ /* 0x000fc00000000000 */
        /* <DEDUP_REMOVED lines=11> */
.L_x_52:


//--------------------- .nv.shared.gluon_wgmma    --------------------------
	.section	.nv.shared.gluon_wgmma,"aw",@nobits
	.sectionflags	@""
	.align	16
	.zero		1024


//--------------------- .nv.shared.reserved.0     --------------------------
	.section	.nv.shared.reserved.0,"aw",@nobits
	.weak		__nv_reservedSMEM_offset_0_alias
	.size		__nv_reservedSMEM_offset_0_alias, 0, 0
	.other		__nv_reservedSMEM_offset_0_alias,@"STO_CUDA_RESERVED_SHARED STV_DEFAULT"
__nv_reservedSMEM_offset_0_alias:
	.zero		0


//--------------------- .nv.constant0.gluon_wgmma --------------------------
	.section	.nv.constant0.gluon_wgmma,"a",@progbits
	.sectionflags	@""
	.align	4
.nv.constant0.gluon_wgmma:
	.zero		608


//--------------------- SYMBOLS --------------------------

	.type		.nv.reservedSmem.offset0,@object
	.size		.nv.reservedSmem.offset0,0x4
